// auto-generated by cutlass_sweep.gemm — config: {"arch": "sm_90", "cluster_m": 1, "cluster_n": 1, "dtype": "fp16", "stages": 0, "tile_k": 64, "tile_m": 128, "tile_n": 256}
#include "cutlass/cutlass.h"
#include "cutlass/gemm/collective/collective_builder.hpp"
#include "cutlass/gemm/device/gemm_universal_adapter.h"
#include "cutlass/gemm/kernel/gemm_universal.hpp"
#include "cutlass/epilogue/collective/collective_builder.hpp"

using ElemA = cutlass::half_t;
using ElemB = cutlass::half_t;
using ElemCD = cutlass::half_t;
using Acc  = float;
using TileShape    = cute::Shape<cute::_128, cute::_256, cute::_64>;
using ClusterShape = cute::Shape<cute::_1, cute::_1, cute::_1>;

using CollectiveEpilogue = typename cutlass::epilogue::collective::CollectiveBuilder<
    cutlass::arch::Sm90, cutlass::arch::OpClassTensorOp,
    TileShape, ClusterShape,
    cutlass::epilogue::collective::EpilogueTileAuto,
    Acc, Acc,
    ElemCD, cutlass::layout::RowMajor, 128 / cutlass::sizeof_bits<ElemCD>::value,
    ElemCD, cutlass::layout::RowMajor, 128 / cutlass::sizeof_bits<ElemCD>::value,
    cutlass::epilogue::collective::EpilogueScheduleAuto
  >::CollectiveOp;

using CollectiveMainloop = typename cutlass::gemm::collective::CollectiveBuilder<
    cutlass::arch::Sm90, cutlass::arch::OpClassTensorOp,
    ElemA, cutlass::layout::RowMajor, 128 / cutlass::sizeof_bits<ElemA>::value,
    ElemB, cutlass::layout::ColumnMajor, 128 / cutlass::sizeof_bits<ElemB>::value,
    Acc,
    TileShape, ClusterShape,
    cutlass::gemm::collective::StageCountAutoCarveout<static_cast<int>(sizeof(typename CollectiveEpilogue::SharedStorage))>,
    cutlass::gemm::collective::KernelScheduleAuto
  >::CollectiveOp;

using GemmKernel = cutlass::gemm::kernel::GemmUniversal<
    cute::Shape<int,int,int,int>,
    CollectiveMainloop,
    CollectiveEpilogue
>;
using Gemm = cutlass::gemm::device::GemmUniversalAdapter<GemmKernel>;

// Force the device kernel symbol into the cubin without needing a host main.
auto* _anchor = &cutlass::device_kernel<GemmKernel>;


// ===== COMPILED SASS (sm_90a) =====

	.target	sm_90a

	.elftype	@"ET_EXEC"


//--------------------- .note.nv.tkinfo           --------------------------
	.section	.note.nv.tkinfo,"",@"SHT_NOTE"
	.sectionflags	@"SHF_NOTE_NV_TKINFO"
	.tkinfo
        /*0018*/ 	.word	0x00000002
        /*0030*/ 	.string	""
        /*0030*/ 	.string	"ptxas"
        /*0030*/ 	.string	"Cuda compilation tools, release 13.0, V13.0.88"
        /*0030*/ 	.string	"Build cuda_13.0.r13.0/compiler.36424714_0"
        /*0030*/ 	.string	"-arch sm_90a -m 64 "



//--------------------- .note.nv.cuinfo           --------------------------
	.section	.note.nv.cuinfo,"",@"SHT_NOTE"
	.sectionflags	@"SHF_NOTE_NV_CUINFO"
        /*0018*/ 	.short	0x0002
        /*001a*/ 	.short	0x005a
        /*001c*/ 	.short	0x0082
	.zero		2


//--------------------- .nv.info                  --------------------------
	.section	.nv.info,"",@"SHT_CUDA_INFO"
	.align	4


	//----- nvinfo : EIATTR_REGCOUNT
	.align		4
        /*0000*/ 	.byte	0x04, 0x2f
        /*0002*/ 	.short	(.L_15 - .L_14)
	.align		4
.L_14:
        /*0004*/ 	.word	index@(_ZN7cutlass13device_kernelINS_4gemm6kernel13GemmUniversalIN4cute5tupleIJiiiiEEENS1_10collective13CollectiveMmaINS1_34MainloopSm90TmaGmmaWarpSpecializedILi4ENS5_IJNS4_1CILi1EEESB_SB_EEENS1_35KernelTmaWarpSpecializedCooperativeEEENS5_IJNSA_ILi128EEENSA_ILi256EEENSA_ILi64EEEEEENS_6half_tENS5_IJlSB_lEEESJ_SK_NS4_8TiledMMAINS4_8MMA_AtomIJNS4_4SM904GMMA26MMA_64x256x16_F32F16F16_SSILNSO_5MajorE0ELSQ_0ELNSO_7ScaleInE1ELSR_1EEEEEENS4_6LayoutINS5_IJNSA_ILi2EEESB_SB_EEENS5_IJSB_NSA_ILi0EEESX_EEEEENS5_IJNS4_10UnderscoreES10_S10_EEEEENS4_13SM90_TMA_LOADENS4_14ComposedLayoutINS4_7SwizzleILi3ELi4ELi3EEENS4_18smem_ptr_flag_bitsILi16EEENSU_INS5_IJNSA_ILi8EEESH_EEENS5_IJSH_SB_EEEEEEEvNS4_8identityES13_S1D_vS1E_EENS_8epilogue10collective6detail29Sm90TmaWarpSpecializedAdapterINS1H_15DefaultEpilogueISJ_SK_SK_NS1G_6thread17LinearCombinationISJ_Li1EffLNS1L_9ScaleType4KindE0ELNS_15FloatRoundStyleE2ESJ_EENS1_15EpilogueDefaultEEEEEvvEEEEvNT_6ParamsE)
        /*0008*/ 	.word	0x000000a8


	//----- nvinfo : EIATTR_FRAME_SIZE
	.align		4
.L_15:
        /*000c*/ 	.byte	0x04, 0x11
        /*000e*/ 	.short	(.L_17 - .L_16)
	.align		4
.L_16:
        /*0010*/ 	.word	index@(_ZN7cutlass13device_kernelINS_4gemm6kernel13GemmUniversalIN4cute5tupleIJiiiiEEENS1_10collective13CollectiveMmaINS1_34MainloopSm90TmaGmmaWarpSpecializedILi4ENS5_IJNS4_1CILi1EEESB_SB_EEENS1_35KernelTmaWarpSpecializedCooperativeEEENS5_IJNSA_ILi128EEENSA_ILi256EEENSA_ILi64EEEEEENS_6half_tENS5_IJlSB_lEEESJ_SK_NS4_8TiledMMAINS4_8MMA_AtomIJNS4_4SM904GMMA26MMA_64x256x16_F32F16F16_SSILNSO_5MajorE0ELSQ_0ELNSO_7ScaleInE1ELSR_1EEEEEENS4_6LayoutINS5_IJNSA_ILi2EEESB_SB_EEENS5_IJSB_NSA_ILi0EEESX_EEEEENS5_IJNS4_10UnderscoreES10_S10_EEEEENS4_13SM90_TMA_LOADENS4_14ComposedLayoutINS4_7SwizzleILi3ELi4ELi3EEENS4_18smem_ptr_flag_bitsILi16EEENSU_INS5_IJNSA_ILi8EEESH_EEENS5_IJSH_SB_EEEEEEEvNS4_8identityES13_S1D_vS1E_EENS_8epilogue10collective6detail29Sm90TmaWarpSpecializedAdapterINS1H_15DefaultEpilogueISJ_SK_SK_NS1G_6thread17LinearCombinationISJ_Li1EffLNS1L_9ScaleType4KindE0ELNS_15FloatRoundStyleE2ESJ_EENS1_15EpilogueDefaultEEEEEvvEEEEvNT_6ParamsE)
        /*0014*/ 	.word	0x00000000


	//----- nvinfo : EIATTR_MIN_STACK_SIZE
	.align		4
.L_17:
        /*0018*/ 	.byte	0x04, 0x12
        /*001a*/ 	.short	(.L_19 - .L_18)
	.align		4
.L_18:
        /*001c*/ 	.word	index@(_ZN7cutlass13device_kernelINS_4gemm6kernel13GemmUniversalIN4cute5tupleIJiiiiEEENS1_10collective13CollectiveMmaINS1_34MainloopSm90TmaGmmaWarpSpecializedILi4ENS5_IJNS4_1CILi1EEESB_SB_EEENS1_35KernelTmaWarpSpecializedCooperativeEEENS5_IJNSA_ILi128EEENSA_ILi256EEENSA_ILi64EEEEEENS_6half_tENS5_IJlSB_lEEESJ_SK_NS4_8TiledMMAINS4_8MMA_AtomIJNS4_4SM904GMMA26MMA_64x256x16_F32F16F16_SSILNSO_5MajorE0ELSQ_0ELNSO_7ScaleInE1ELSR_1EEEEEENS4_6LayoutINS5_IJNSA_ILi2EEESB_SB_EEENS5_IJSB_NSA_ILi0EEESX_EEEEENS5_IJNS4_10UnderscoreES10_S10_EEEEENS4_13SM90_TMA_LOADENS4_14ComposedLayoutINS4_7SwizzleILi3ELi4ELi3EEENS4_18smem_ptr_flag_bitsILi16EEENSU_INS5_IJNSA_ILi8EEESH_EEENS5_IJSH_SB_EEEEEEEvNS4_8identityES13_S1D_vS1E_EENS_8epilogue10collective6detail29Sm90TmaWarpSpecializedAdapterINS1H_15DefaultEpilogueISJ_SK_SK_NS1G_6thread17LinearCombinationISJ_Li1EffLNS1L_9ScaleType4KindE0ELNS_15FloatRoundStyleE2ESJ_EENS1_15EpilogueDefaultEEEEEvvEEEEvNT_6ParamsE)
        /*0020*/ 	.word	0x00000000
.L_19:


//--------------------- .nv.compat                --------------------------
	.section	.nv.compat,"",@"SHT_CUDA_COMPAT_INFO"
	.align	4
        /*0000*/ 	.byte	0x02, 0x09, 0x01, 0x00, 0x02, 0x02, 0x04, 0x00, 0x02, 0x05, 0x05, 0x00, 0x03, 0x07, 0x01, 0x01
        /*0010*/ 	.byte	0x02, 0x03, 0x01, 0x00, 0x02, 0x06, 0x01, 0x00, 0x04, 0x0b, 0x08, 0x00, 0x00, 0x00, 0x00, 0x00
        /*0020*/ 	.byte	0x00, 0x00, 0x00, 0x00


//--------------------- .nv.info._ZN7cutlass13device_kernelINS_4gemm6kernel13GemmUniversalIN4cute5tupleIJiiiiEEENS1_10collective13CollectiveMmaINS1_34MainloopSm90TmaGmmaWarpSpecializedILi4ENS5_IJNS4_1CILi1EEESB_SB_EEENS1_35KernelTmaWarpSpecializedCooperativeEEENS5_IJNSA_ILi128EEENSA_ILi256EEENSA_ILi64EEEEEENS_6half_tENS5_IJlSB_lEEESJ_SK_NS4_8TiledMMAINS4_8MMA_AtomIJNS4_4SM904GMMA26MMA_64x256x16_F32F16F16_SSILNSO_5MajorE0ELSQ_0ELNSO_7ScaleInE1ELSR_1EEEEEENS4_6LayoutINS5_IJNSA_ILi2EEESB_SB_EEENS5_IJSB_NSA_ILi0EEESX_EEEEENS5_IJNS4_10UnderscoreES10_S10_EEEEENS4_13SM90_TMA_LOADENS4_14ComposedLayoutINS4_7SwizzleILi3ELi4ELi3EEENS4_18smem_ptr_flag_bitsILi16EEENSU_INS5_IJNSA_ILi8EEESH_EEENS5_IJSH_SB_EEEEEEEvNS4_8identityES13_S1D_vS1E_EENS_8epilogue10collective6detail29Sm90TmaWarpSpecializedAdapterINS1H_15DefaultEpilogueISJ_SK_SK_NS1G_6thread17LinearCombinationISJ_Li1EffLNS1L_9ScaleType4KindE0ELNS_15FloatRoundStyleE2ESJ_EENS1_15EpilogueDefaultEEEEEvvEEEEvNT_6ParamsE --------------------------
	.section	.nv.info._ZN7cutlass13device_kernelINS_4gemm6kernel13GemmUniversalIN4cute5tupleIJiiiiEEENS1_10collective13CollectiveMmaINS1_34MainloopSm90TmaGmmaWarpSpecializedILi4ENS5_IJNS4_1CILi1EEESB_SB_EEENS1_35KernelTmaWarpSpecializedCooperativeEEENS5_IJNSA_ILi128EEENSA_ILi256EEENSA_ILi64EEEEEENS_6half_tENS5_IJlSB_lEEESJ_SK_NS4_8TiledMMAINS4_8MMA_AtomIJNS4_4SM904GMMA26MMA_64x256x16_F32F16F16_SSILNSO_5MajorE0ELSQ_0ELNSO_7ScaleInE1ELSR_1EEEEEENS4_6LayoutINS5_IJNSA_ILi2EEESB_SB_EEENS5_IJSB_NSA_ILi0EEESX_EEEEENS5_IJNS4_10UnderscoreES10_S10_EEEEENS4_13SM90_TMA_LOADENS4_14ComposedLayoutINS4_7SwizzleILi3ELi4ELi3EEENS4_18smem_ptr_flag_bitsILi16EEENSU_INS5_IJNSA_ILi8EEESH_EEENS5_IJSH_SB_EEEEEEEvNS4_8identityES13_S1D_vS1E_EENS_8epilogue10collective6detail29Sm90TmaWarpSpecializedAdapterINS1H_15DefaultEpilogueISJ_SK_SK_NS1G_6thread17LinearCombinationISJ_Li1EffLNS1L_9ScaleType4KindE0ELNS_15FloatRoundStyleE2ESJ_EENS1_15EpilogueDefaultEEEEEvvEEEEvNT_6ParamsE,"",@"SHT_CUDA_INFO"
	.sectionflags	@""
	.align	4


	//----- nvinfo : EIATTR_CUDA_API_VERSION
	.align		4
        /*0000*/ 	.byte	0x04, 0x37
        /*0002*/ 	.short	(.L_21 - .L_20)
.L_20:
        /*0004*/ 	.word	0x00000082


	//----- nvinfo : EIATTR_KPARAM_INFO
	.align		4
.L_21:
        /*0008*/ 	.byte	0x04, 0x17
        /*000a*/ 	.short	(.L_23 - .L_22)
.L_22:
        /*000c*/ 	.word	0x00000000
        /*0010*/ 	.short	0x0000
        /*0012*/ 	.short	0x0070
        /*0014*/ 	.byte	0x00, 0xf0, 0x01, 0x10


	//----- nvinfo : EIATTR_SPARSE_MMA_MASK
	.align		4
.L_23:
        /*0018*/ 	.byte	0x03, 0x50
        /*001a*/ 	.short	0x0000


	//----- nvinfo : EIATTR_MAXREG_COUNT
	.align		4
        /*001c*/ 	.byte	0x03, 0x1b
        /*001e*/ 	.short	0x00a8


	//----- nvinfo : EIATTR_NUM_BARRIERS
	.align		4
        /*0020*/ 	.byte	0x02, 0x4c
        /*0022*/ 	.byte	0x01
	.zero		1


	//----- nvinfo : EIATTR_EXTERNS
	.align		4
        /*0024*/ 	.byte	0x04, 0x0f
        /*0026*/ 	.short	(.L_25 - .L_24)


	//   ....[0]....
	.align		4
.L_24:
        /*0028*/ 	.word	index@(__assertfail)


	//----- nvinfo : EIATTR_MERCURY_ISA_VERSION
	.align		4
.L_25:
        /*002c*/ 	.byte	0x03, 0x5f
        /*002e*/ 	.short	0x0101


	//----- nvinfo : EIATTR_INT_WARP_WIDE_INSTR_OFFSETS
	.align		4
        /*0030*/ 	.byte	0x04, 0x31
        /*0032*/ 	.short	(.L_27 - .L_26)


	//   ....[0]....
.L_26:
        /*0034*/ 	.word	0x000003b0


	//   ....[1]....
        /*0038*/ 	.word	0x000003e0


	//   ....[2]....
        /*003c*/ 	.word	0x000004c0


	//----- nvinfo : EIATTR_COOP_GROUP_MASK_REGIDS
	.align		4
.L_27:
        /*0040*/ 	.byte	0x04, 0x29
        /*0042*/ 	.short	(.L_29 - .L_28)


	//   ....[0]....
.L_28:
        /*0044*/ 	.word	0xffffffff


	//   ....[1]....
        /*0048*/ 	.word	0xffffffff


	//   ....[2]....
        /*004c*/ 	.word	0xffffffff


	//   ....[3]....
        /*0050*/ 	.word	0xffffffff


	//   ....[4]....
        /*0054*/ 	.word	0xffffffff


	//----- nvinfo : EIATTR_COOP_GROUP_INSTR_OFFSETS
	.align		4
.L_29:
        /*0058*/ 	.byte	0x04, 0x28
        /*005a*/ 	.short	(.L_31 - .L_30)


	//   ....[0]....
.L_30:
        /*005c*/ 	.word	0x00000060


	//   ....[1]....
        /*0060*/ 	.word	0x00000070


	//   ....[2]....
        /*0064*/ 	.word	0x00000130


	//   ....[3]....
        /*0068*/ 	.word	0x000002c0


	//   ....[4]....
        /*006c*/ 	.word	0x00000f70


	//----- nvinfo : EIATTR_REG_RECONFIG
	.align		4
.L_31:
        /*0070*/ 	.byte	0x01, 0x54
	.zero		2


	//----- nvinfo : EIATTR_SYSCALL_OFFSETS
	.align		4
        /*0074*/ 	.byte	0x04, 0x46
        /*0076*/ 	.short	(.L_33 - .L_32)


	//   ....[0]....
.L_32:
        /*0078*/ 	.word	0x00001130


	//----- nvinfo : EIATTR_MBARRIER_INSTR_OFFSETS
	.align		4
.L_33:
        /*007c*/ 	.byte	0x04, 0x39
        /*007e*/ 	.short	(.L_35 - .L_34)


	//   ....[0]....
.L_34:
        /*0080*/ 	.word	0x00000230
        /*0084*/ 	.word	0x000000ff
        /*0088*/ 	.word	0x00000000
        /*008c*/ 	.short	0x0100
        /*008e*/ 	.byte	0x08
	.zero		1


	//   ....[1]....
        /*0090*/ 	.word	0x00000240
        /*0094*/ 	.word	0x000000ff
        /*0098*/ 	.word	0x00000020
        /*009c*/ 	.short	0x0100
        /*009e*/ 	.byte	0x08
	.zero		1


	//   ....[2]....
        /*00a0*/ 	.word	0x00000250
        /*00a4*/ 	.word	0x000000ff
        /*00a8*/ 	.word	0x00000008
        /*00ac*/ 	.short	0x0100
        /*00ae*/ 	.byte	0x08
	.zero		1


	//   ....[3]....
        /*00b0*/ 	.word	0x00000260
        /*00b4*/ 	.word	0x000000ff
        /*00b8*/ 	.word	0x00000028
        /*00bc*/ 	.short	0x0100
        /*00be*/ 	.byte	0x08
	.zero		1


	//   ....[4]....
        /*00c0*/ 	.word	0x00000270
        /*00c4*/ 	.word	0x000000ff
        /*00c8*/ 	.word	0x00000010
        /*00cc*/ 	.short	0x0100
        /*00ce*/ 	.byte	0x08
	.zero		1


	//   ....[5]....
        /*00d0*/ 	.word	0x00000280
        /*00d4*/ 	.word	0x000000ff
        /*00d8*/ 	.word	0x00000030
        /*00dc*/ 	.short	0x0100
        /*00de*/ 	.byte	0x08
	.zero		1


	//   ....[6]....
        /*00e0*/ 	.word	0x00000290
        /*00e4*/ 	.word	0x000000ff
        /*00e8*/ 	.word	0x00000018
        /*00ec*/ 	.short	0x0100
        /*00ee*/ 	.byte	0x08
	.zero		1


	//   ....[7]....
        /*00f0*/ 	.word	0x000002a0
        /*00f4*/ 	.word	0x000000ff
        /*00f8*/ 	.word	0x00000038
        /*00fc*/ 	.short	0x0100
        /*00fe*/ 	.byte	0x08
	.zero		1


	//   ....[8]....
        /*0100*/ 	.word	0x00000530
        /*0104*/ 	.word	0x000000ff
        /*0108*/ 	.word	0x00000050
        /*010c*/ 	.short	0x0100
        /*010e*/ 	.byte	0x06
	.zero		1


	//   ....[9]....
        /*0110*/ 	.word	0x00000590
        /*0114*/ 	.word	0x000000ff
        /*0118*/ 	.word	0x00000058
        /*011c*/ 	.short	0x0100
        /*011e*/ 	.byte	0x06
	.zero		1


	//   ....[10]....
        /*0120*/ 	.word	0x000011b0
        /*0124*/ 	.word	0x00000003
        /*0128*/ 	.word	0x00000000
        /*012c*/ 	.short	0x010a
        /*012e*/ 	.byte	0x3f
	.zero		1


	//   ....[11]....
        /*0130*/ 	.word	0x000011f0
        /*0134*/ 	.word	0x00000003
        /*0138*/ 	.word	0x00000000
        /*013c*/ 	.short	0x010a
        /*013e*/ 	.byte	0x3f
	.zero		1


	//   ....[12]....
        /*0140*/ 	.word	0x000015c0
        /*0144*/ 	.word	0x000000ff
        /*0148*/ 	.word	0x00000000
        /*014c*/ 	.short	0x010a
        /*014e*/ 	.byte	0x08
	.zero		1


	//   ....[13]....
        /*0150*/ 	.word	0x00001600
        /*0154*/ 	.word	0x000000ff
        /*0158*/ 	.word	0x00000000
        /*015c*/ 	.short	0x010a
        /*015e*/ 	.byte	0x08
	.zero		1


	//   ....[14]....
        /*0160*/ 	.word	0x00001890
        /*0164*/ 	.word	0x000000ff
        /*0168*/ 	.word	0x00000000
        /*016c*/ 	.short	0x0101
        /*016e*/ 	.byte	0x08
	.zero		1


	//   ....[15]....
        /*0170*/ 	.word	0x00001a70
        /*0174*/ 	.word	0x000000ff
        /*0178*/ 	.word	0x00000000
        /*017c*/ 	.short	0x0101
        /*017e*/ 	.byte	0x04
	.zero		1


	//   ....[16]....
        /*0180*/ 	.word	0x0000a8f0
        /*0184*/ 	.word	0x0000000c
        /*0188*/ 	.word	0x00000020
        /*018c*/ 	.short	0x010a
        /*018e*/ 	.byte	0x3f
	.zero		1


	//   ....[17]....
        /*0190*/ 	.word	0x0000acb0
        /*0194*/ 	.word	0x00000005
        /*0198*/ 	.word	0x00000058
        /*019c*/ 	.short	0x0101
        /*019e*/ 	.byte	0x3f
	.zero		1


	//   ....[18]....
        /*01a0*/ 	.word	0x0000b3b0
        /*01a4*/ 	.word	0x00000007
        /*01a8*/ 	.word	0x00000000
        /*01ac*/ 	.short	0x010a
        /*01ae*/ 	.byte	0x3f
	.zero		1


	//   ....[19]....
        /*01b0*/ 	.word	0x0000b430
        /*01b4*/ 	.word	0x00000006
        /*01b8*/ 	.word	0x00000000
        /*01bc*/ 	.short	0x010a
        /*01be*/ 	.byte	0x3f
	.zero		1


	//   ....[20]....
        /*01c0*/ 	.word	0x0000b4c0
        /*01c4*/ 	.word	0x00000007
        /*01c8*/ 	.word	0x00000000
        /*01cc*/ 	.short	0x010a
        /*01ce*/ 	.byte	0x3f
	.zero		1


	//   ....[21]....
        /*01d0*/ 	.word	0x0000b550
        /*01d4*/ 	.word	0x00000005
        /*01d8*/ 	.word	0x00000000
        /*01dc*/ 	.short	0x010a
        /*01de*/ 	.byte	0x3f
	.zero		1


	//   ....[22]....
        /*01e0*/ 	.word	0x0000b5b0
        /*01e4*/ 	.word	0x00000003
        /*01e8*/ 	.word	0x00000000
        /*01ec*/ 	.short	0x010a
        /*01ee*/ 	.byte	0x3f
	.zero		1


	//   ....[23]....
        /*01f0*/ 	.word	0x0000b610
        /*01f4*/ 	.word	0x00000004
        /*01f8*/ 	.word	0x00000000
        /*01fc*/ 	.short	0x010a
        /*01fe*/ 	.byte	0x3f
	.zero		1


	//   ....[24]....
        /*0200*/ 	.word	0x0000b6e0
        /*0204*/ 	.word	0x0000000c
        /*0208*/ 	.word	0x00000020
        /*020c*/ 	.short	0x010a
        /*020e*/ 	.byte	0x3f
	.zero		1


	//   ....[25]....
        /*0210*/ 	.word	0x0000b7b0
        /*0214*/ 	.word	0x00000007
        /*0218*/ 	.word	0x00000000
        /*021c*/ 	.short	0x010a
        /*021e*/ 	.byte	0x3f
	.zero		1


	//   ....[26]....
        /*0220*/ 	.word	0x0000b800
        /*0224*/ 	.word	0x00000006
        /*0228*/ 	.word	0x00000000
        /*022c*/ 	.short	0x010a
        /*022e*/ 	.byte	0x3f
	.zero		1


	//   ....[27]....
        /*0230*/ 	.word	0x0000b850
        /*0234*/ 	.word	0x00000007
        /*0238*/ 	.word	0x00000000
        /*023c*/ 	.short	0x010a
        /*023e*/ 	.byte	0x3f
	.zero		1


	//----- nvinfo : EIATTR_NUM_MBARRIERS
	.align		4
.L_35:
        /*0240*/ 	.byte	0x03, 0x38
        /*0242*/ 	.short	0x000a


	//----- nvinfo : EIATTR_EXIT_INSTR_OFFSETS
	.align		4
        /*0244*/ 	.byte	0x04, 0x1c
        /*0246*/ 	.short	(.L_37 - .L_36)


	//   ....[0]....
.L_36:
        /*0248*/ 	.word	0x000005e0


	//   ....[1]....
        /*024c*/ 	.word	0x00000ea0


	//   ....[2]....
        /*0250*/ 	.word	0x00009f60


	//   ....[3]....
        /*0254*/ 	.word	0x0000a590


	//   ....[4]....
        /*0258*/ 	.word	0x0000b5a0


	//----- nvinfo : EIATTR_MAX_THREADS
	.align		4
.L_37:
        /*025c*/ 	.byte	0x04, 0x05
        /*025e*/ 	.short	(.L_39 - .L_38)
.L_38:
        /*0260*/ 	.word	0x00000180
        /*0264*/ 	.word	0x00000001
        /*0268*/ 	.word	0x00000001


	//----- nvinfo : EIATTR_CRS_STACK_SIZE
	.align		4
.L_39:
        /*026c*/ 	.byte	0x04, 0x1e
        /*026e*/ 	.short	(.L_41 - .L_40)
.L_40:
        /*0270*/ 	.word	0x00000000


	//----- nvinfo : EIATTR_CBANK_PARAM_SIZE
	.align		4
.L_41:
        /*0274*/ 	.byte	0x03, 0x19
        /*0276*/ 	.short	0x0470


	//----- nvinfo : EIATTR_PARAM_CBANK
	.align		4
        /*0278*/ 	.byte	0x04, 0x0a
        /*027a*/ 	.short	(.L_43 - .L_42)
	.align		4
.L_42:
        /*027c*/ 	.word	index@(.nv.constant0._ZN7cutlass13device_kernelINS_4gemm6kernel13GemmUniversalIN4cute5tupleIJiiiiEEENS1_10collective13CollectiveMmaINS1_34MainloopSm90TmaGmmaWarpSpecializedILi4ENS5_IJNS4_1CILi1EEESB_SB_EEENS1_35KernelTmaWarpSpecializedCooperativeEEENS5_IJNSA_ILi128EEENSA_ILi256EEENSA_ILi64EEEEEENS_6half_tENS5_IJlSB_lEEESJ_SK_NS4_8TiledMMAINS4_8MMA_AtomIJNS4_4SM904GMMA26MMA_64x256x16_F32F16F16_SSILNSO_5MajorE0ELSQ_0ELNSO_7ScaleInE1ELSR_1EEEEEENS4_6LayoutINS5_IJNSA_ILi2EEESB_SB_EEENS5_IJSB_NSA_ILi0EEESX_EEEEENS5_IJNS4_10UnderscoreES10_S10_EEEEENS4_13SM90_TMA_LOADENS4_14ComposedLayoutINS4_7SwizzleILi3ELi4ELi3EEENS4_18smem_ptr_flag_bitsILi16EEENSU_INS5_IJNSA_ILi8EEESH_EEENS5_IJSH_SB_EEEEEEEvNS4_8identityES13_S1D_vS1E_EENS_8epilogue10collective6detail29Sm90TmaWarpSpecializedAdapterINS1H_15DefaultEpilogueISJ_SK_SK_NS1G_6thread17LinearCombinationISJ_Li1EffLNS1L_9ScaleType4KindE0ELNS_15FloatRoundStyleE2ESJ_EENS1_15EpilogueDefaultEEEEEvvEEEEvNT_6ParamsE)
        /*0280*/ 	.short	0x0210
        /*0282*/ 	.short	0x0470


	//----- nvinfo : EIATTR_SW_WAR
	.align		4
.L_43:
        /*0284*/ 	.byte	0x04, 0x36
        /*0286*/ 	.short	(.L_45 - .L_44)
.L_44:
        /*0288*/ 	.word	0x00000008
.L_45:


//--------------------- .nv.callgraph             --------------------------
	.section	.nv.callgraph,"",@"SHT_CUDA_CALLGRAPH"
	.align	4
	.sectionentsize	8
	.align		4
        /*0000*/ 	.word	0x00000000
	.align		4
        /*0004*/ 	.word	0xffffffff
	.align		4
        /*0008*/ 	.word	index@(_ZN7cutlass13device_kernelINS_4gemm6kernel13GemmUniversalIN4cute5tupleIJiiiiEEENS1_10collective13CollectiveMmaINS1_34MainloopSm90TmaGmmaWarpSpecializedILi4ENS5_IJNS4_1CILi1EEESB_SB_EEENS1_35KernelTmaWarpSpecializedCooperativeEEENS5_IJNSA_ILi128EEENSA_ILi256EEENSA_ILi64EEEEEENS_6half_tENS5_IJlSB_lEEESJ_SK_NS4_8TiledMMAINS4_8MMA_AtomIJNS4_4SM904GMMA26MMA_64x256x16_F32F16F16_SSILNSO_5MajorE0ELSQ_0ELNSO_7ScaleInE1ELSR_1EEEEEENS4_6LayoutINS5_IJNSA_ILi2EEESB_SB_EEENS5_IJSB_NSA_ILi0EEESX_EEEEENS5_IJNS4_10UnderscoreES10_S10_EEEEENS4_13SM90_TMA_LOADENS4_14ComposedLayoutINS4_7SwizzleILi3ELi4ELi3EEENS4_18smem_ptr_flag_bitsILi16EEENSU_INS5_IJNSA_ILi8EEESH_EEENS5_IJSH_SB_EEEEEEEvNS4_8identityES13_S1D_vS1E_EENS_8epilogue10collective6detail29Sm90TmaWarpSpecializedAdapterINS1H_15DefaultEpilogueISJ_SK_SK_NS1G_6thread17LinearCombinationISJ_Li1EffLNS1L_9ScaleType4KindE0ELNS_15FloatRoundStyleE2ESJ_EENS1_15EpilogueDefaultEEEEEvvEEEEvNT_6ParamsE)
	.align		4
        /*000c*/ 	.word	index@(__assertfail)
	.align		4
        /*0010*/ 	.word	0x00000000
	.align		4
        /*0014*/ 	.word	0xfffffffe
	.align		4
        /*0018*/ 	.word	0x00000000
	.align		4
        /*001c*/ 	.word	0xfffffffd
	.align		4
        /*0020*/ 	.word	0x00000000
	.align		4
        /*0024*/ 	.word	0xfffffffc


//--------------------- .nv.constant4             --------------------------
	.section	.nv.constant4,"a",@progbits
	.align	8
	.align		8
.nv.constant4:
        /*0000*/ 	.dword	__assertfail
	.align		8
        /*0008*/ 	.dword	__unnamed_1
	.align		8
        /*0010*/ 	.dword	_ZN39_INTERNAL_20f9f609_4_k_cu_e8775379_26744cuda3std3__45__cpo5beginE
	.align		8
        /*0018*/ 	.dword	_ZN39_INTERNAL_20f9f609_4_k_cu_e8775379_26744cuda3std3__45__cpo3endE
	.align		8
        /*0020*/ 	.dword	_ZN39_INTERNAL_20f9f609_4_k_cu_e8775379_26744cuda3std3__45__cpo6cbeginE
	.align		8
        /*0028*/ 	.dword	_ZN39_INTERNAL_20f9f609_4_k_cu_e8775379_26744cuda3std3__45__cpo4cendE
	.align		8
        /*0030*/ 	.dword	_ZN39_INTERNAL_20f9f609_4_k_cu_e8775379_26744cuda3std3__441_GLOBAL__N__20f9f609_4_k_cu_e8775379_26746ignoreE
	.align		8
        /*0038*/ 	.dword	_ZN39_INTERNAL_20f9f609_4_k_cu_e8775379_26744cuda3std3__419piecewise_constructE
	.align		8
        /*0040*/ 	.dword	_ZN39_INTERNAL_20f9f609_4_k_cu_e8775379_26744cuda3std3__48in_placeE
	.align		8
        /*0048*/ 	.dword	_ZN39_INTERNAL_20f9f609_4_k_cu_e8775379_26744cuda3std6ranges3__45__cpo4swapE
	.align		8
        /*0050*/ 	.dword	_ZN39_INTERNAL_20f9f609_4_k_cu_e8775379_26744cuda3std6ranges3__45__cpo9iter_moveE
	.align		8
        /*0058*/ 	.dword	_ZN39_INTERNAL_20f9f609_4_k_cu_e8775379_26744cute7productE
	.align		8
        /*0060*/ 	.dword	_ZN39_INTERNAL_20f9f609_4_k_cu_e8775379_26744cute1_E
	.align		8
        /*0068*/ 	.dword	$str$22
	.align		8
        /*0070*/ 	.dword	$str$23


//--------------------- .text._ZN7cutlass13device_kernelINS_4gemm6kernel13GemmUniversalIN4cute5tupleIJiiiiEEENS1_10collective13CollectiveMmaINS1_34MainloopSm90TmaGmmaWarpSpecializedILi4ENS5_IJNS4_1CILi1EEESB_SB_EEENS1_35KernelTmaWarpSpecializedCooperativeEEENS5_IJNSA_ILi128EEENSA_ILi256EEENSA_ILi64EEEEEENS_6half_tENS5_IJlSB_lEEESJ_SK_NS4_8TiledMMAINS4_8MMA_AtomIJNS4_4SM904GMMA26MMA_64x256x16_F32F16F16_SSILNSO_5MajorE0ELSQ_0ELNSO_7ScaleInE1ELSR_1EEEEEENS4_6LayoutINS5_IJNSA_ILi2EEESB_SB_EEENS5_IJSB_NSA_ILi0EEESX_EEEEENS5_IJNS4_10UnderscoreES10_S10_EEEEENS4_13SM90_TMA_LOADENS4_14ComposedLayoutINS4_7SwizzleILi3ELi4ELi3EEENS4_18smem_ptr_flag_bitsILi16EEENSU_INS5_IJNSA_ILi8EEESH_EEENS5_IJSH_SB_EEEEEEEvNS4_8identityES13_S1D_vS1E_EENS_8epilogue10collective6detail29Sm90TmaWarpSpecializedAdapterINS1H_15DefaultEpilogueISJ_SK_SK_NS1G_6thread17LinearCombinationISJ_Li1EffLNS1L_9ScaleType4KindE0ELNS_15FloatRoundStyleE2ESJ_EENS1_15EpilogueDefaultEEEEEvvEEEEvNT_6ParamsE --------------------------
	.section	.text._ZN7cutlass13device_kernelINS_4gemm6kernel13GemmUniversalIN4cute5tupleIJiiiiEEENS1_10collective13CollectiveMmaINS1_34MainloopSm90TmaGmmaWarpSpecializedILi4ENS5_IJNS4_1CILi1EEESB_SB_EEENS1_35KernelTmaWarpSpecializedCooperativeEEENS5_IJNSA_ILi128EEENSA_ILi256EEENSA_ILi64EEEEEENS_6half_tENS5_IJlSB_lEEESJ_SK_NS4_8TiledMMAINS4_8MMA_AtomIJNS4_4SM904GMMA26MMA_64x256x16_F32F16F16_SSILNSO_5MajorE0ELSQ_0ELNSO_7ScaleInE1ELSR_1EEEEEENS4_6LayoutINS5_IJNSA_ILi2EEESB_SB_EEENS5_IJSB_NSA_ILi0EEESX_EEEEENS5_IJNS4_10UnderscoreES10_S10_EEEEENS4_13SM90_TMA_LOADENS4_14ComposedLayoutINS4_7SwizzleILi3ELi4ELi3EEENS4_18smem_ptr_flag_bitsILi16EEENSU_INS5_IJNSA_ILi8EEESH_EEENS5_IJSH_SB_EEEEEEEvNS4_8identityES13_S1D_vS1E_EENS_8epilogue10collective6detail29Sm90TmaWarpSpecializedAdapterINS1H_15DefaultEpilogueISJ_SK_SK_NS1G_6thread17LinearCombinationISJ_Li1EffLNS1L_9ScaleType4KindE0ELNS_15FloatRoundStyleE2ESJ_EENS1_15EpilogueDefaultEEEEEvvEEEEvNT_6ParamsE,"ax",@progbits
	.align	128
.text._ZN7cutlass13device_kernelINS_4gemm6kernel13GemmUniversalIN4cute5tupleIJiiiiEEENS1_10collective13CollectiveMmaINS1_34MainloopSm90TmaGmmaWarpSpecializedILi4ENS5_IJNS4_1CILi1EEESB_SB_EEENS1_35KernelTmaWarpSpecializedCooperativeEEENS5_IJNSA_ILi128EEENSA_ILi256EEENSA_ILi64EEEEEENS_6half_tENS5_IJlSB_lEEESJ_SK_NS4_8TiledMMAINS4_8MMA_AtomIJNS4_4SM904GMMA26MMA_64x256x16_F32F16F16_SSILNSO_5MajorE0ELSQ_0ELNSO_7ScaleInE1ELSR_1EEEEEENS4_6LayoutINS5_IJNSA_ILi2EEESB_SB_EEENS5_IJSB_NSA_ILi0EEESX_EEEEENS5_IJNS4_10UnderscoreES10_S10_EEEEENS4_13SM90_TMA_LOADENS4_14ComposedLayoutINS4_7SwizzleILi3ELi4ELi3EEENS4_18smem_ptr_flag_bitsILi16EEENSU_INS5_IJNSA_ILi8EEESH_EEENS5_IJSH_SB_EEEEEEEvNS4_8identityES13_S1D_vS1E_EENS_8epilogue10collective6detail29Sm90TmaWarpSpecializedAdapterINS1H_15DefaultEpilogueISJ_SK_SK_NS1G_6thread17LinearCombinationISJ_Li1EffLNS1L_9ScaleType4KindE0ELNS_15FloatRoundStyleE2ESJ_EENS1_15EpilogueDefaultEEEEEvvEEEEvNT_6ParamsE:
        .type           _ZN7cutlass13device_kernelINS_4gemm6kernel13GemmUniversalIN4cute5tupleIJiiiiEEENS1_10collective13CollectiveMmaINS1_34MainloopSm90TmaGmmaWarpSpecializedILi4ENS5_IJNS4_1CILi1EEESB_SB_EEENS1_35KernelTmaWarpSpecializedCooperativeEEENS5_IJNSA_ILi128EEENSA_ILi256EEENSA_ILi64EEEEEENS_6half_tENS5_IJlSB_lEEESJ_SK_NS4_8TiledMMAINS4_8MMA_AtomIJNS4_4SM904GMMA26MMA_64x256x16_F32F16F16_SSILNSO_5MajorE0ELSQ_0ELNSO_7ScaleInE1ELSR_1EEEEEENS4_6LayoutINS5_IJNSA_ILi2EEESB_SB_EEENS5_IJSB_NSA_ILi0EEESX_EEEEENS5_IJNS4_10UnderscoreES10_S10_EEEEENS4_13SM90_TMA_LOADENS4_14ComposedLayoutINS4_7SwizzleILi3ELi4ELi3EEENS4_18smem_ptr_flag_bitsILi16EEENSU_INS5_IJNSA_ILi8EEESH_EEENS5_IJSH_SB_EEEEEEEvNS4_8identityES13_S1D_vS1E_EENS_8epilogue10collective6detail29Sm90TmaWarpSpecializedAdapterINS1H_15DefaultEpilogueISJ_SK_SK_NS1G_6thread17LinearCombinationISJ_Li1EffLNS1L_9ScaleType4KindE0ELNS_15FloatRoundStyleE2ESJ_EENS1_15EpilogueDefaultEEEEEvvEEEEvNT_6ParamsE,@function
        .size           _ZN7cutlass13device_kernelINS_4gemm6kernel13GemmUniversalIN4cute5tupleIJiiiiEEENS1_10collective13CollectiveMmaINS1_34MainloopSm90TmaGmmaWarpSpecializedILi4ENS5_IJNS4_1CILi1EEESB_SB_EEENS1_35KernelTmaWarpSpecializedCooperativeEEENS5_IJNSA_ILi128EEENSA_ILi256EEENSA_ILi64EEEEEENS_6half_tENS5_IJlSB_lEEESJ_SK_NS4_8TiledMMAINS4_8MMA_AtomIJNS4_4SM904GMMA26MMA_64x256x16_F32F16F16_SSILNSO_5MajorE0ELSQ_0ELNSO_7ScaleInE1ELSR_1EEEEEENS4_6LayoutINS5_IJNSA_ILi2EEESB_SB_EEENS5_IJSB_NSA_ILi0EEESX_EEEEENS5_IJNS4_10UnderscoreES10_S10_EEEEENS4_13SM90_TMA_LOADENS4_14ComposedLayoutINS4_7SwizzleILi3ELi4ELi3EEENS4_18smem_ptr_flag_bitsILi16EEENSU_INS5_IJNSA_ILi8EEESH_EEENS5_IJSH_SB_EEEEEEEvNS4_8identityES13_S1D_vS1E_EENS_8epilogue10collective6detail29Sm90TmaWarpSpecializedAdapterINS1H_15DefaultEpilogueISJ_SK_SK_NS1G_6thread17LinearCombinationISJ_Li1EffLNS1L_9ScaleType4KindE0ELNS_15FloatRoundStyleE2ESJ_EENS1_15EpilogueDefaultEEEEEvvEEEEvNT_6ParamsE,(.L_x_322 - _ZN7cutlass13device_kernelINS_4gemm6kernel13GemmUniversalIN4cute5tupleIJiiiiEEENS1_10collective13CollectiveMmaINS1_34MainloopSm90TmaGmmaWarpSpecializedILi4ENS5_IJNS4_1CILi1EEESB_SB_EEENS1_35KernelTmaWarpSpecializedCooperativeEEENS5_IJNSA_ILi128EEENSA_ILi256EEENSA_ILi64EEEEEENS_6half_tENS5_IJlSB_lEEESJ_SK_NS4_8TiledMMAINS4_8MMA_AtomIJNS4_4SM904GMMA26MMA_64x256x16_F32F16F16_SSILNSO_5MajorE0ELSQ_0ELNSO_7ScaleInE1ELSR_1EEEEEENS4_6LayoutINS5_IJNSA_ILi2EEESB_SB_EEENS5_IJSB_NSA_ILi0EEESX_EEEEENS5_IJNS4_10UnderscoreES10_S10_EEEEENS4_13SM90_TMA_LOADENS4_14ComposedLayoutINS4_7SwizzleILi3ELi4ELi3EEENS4_18smem_ptr_flag_bitsILi16EEENSU_INS5_IJNSA_ILi8EEESH_EEENS5_IJSH_SB_EEEEEEEvNS4_8identityES13_S1D_vS1E_EENS_8epilogue10collective6detail29Sm90TmaWarpSpecializedAdapterINS1H_15DefaultEpilogueISJ_SK_SK_NS1G_6thread17LinearCombinationISJ_Li1EffLNS1L_9ScaleType4KindE0ELNS_15FloatRoundStyleE2ESJ_EENS1_15EpilogueDefaultEEEEEvvEEEEvNT_6ParamsE)
        .other          _ZN7cutlass13device_kernelINS_4gemm6kernel13GemmUniversalIN4cute5tupleIJiiiiEEENS1_10collective13CollectiveMmaINS1_34MainloopSm90TmaGmmaWarpSpecializedILi4ENS5_IJNS4_1CILi1EEESB_SB_EEENS1_35KernelTmaWarpSpecializedCooperativeEEENS5_IJNSA_ILi128EEENSA_ILi256EEENSA_ILi64EEEEEENS_6half_tENS5_IJlSB_lEEESJ_SK_NS4_8TiledMMAINS4_8MMA_AtomIJNS4_4SM904GMMA26MMA_64x256x16_F32F16F16_SSILNSO_5MajorE0ELSQ_0ELNSO_7ScaleInE1ELSR_1EEEEEENS4_6LayoutINS5_IJNSA_ILi2EEESB_SB_EEENS5_IJSB_NSA_ILi0EEESX_EEEEENS5_IJNS4_10UnderscoreES10_S10_EEEEENS4_13SM90_TMA_LOADENS4_14ComposedLayoutINS4_7SwizzleILi3ELi4ELi3EEENS4_18smem_ptr_flag_bitsILi16EEENSU_INS5_IJNSA_ILi8EEESH_EEENS5_IJSH_SB_EEEEEEEvNS4_8identityES13_S1D_vS1E_EENS_8epilogue10collective6detail29Sm90TmaWarpSpecializedAdapterINS1H_15DefaultEpilogueISJ_SK_SK_NS1G_6thread17LinearCombinationISJ_Li1EffLNS1L_9ScaleType4KindE0ELNS_15FloatRoundStyleE2ESJ_EENS1_15EpilogueDefaultEEEEEvvEEEEvNT_6ParamsE,@"STO_CUDA_ENTRY STV_DEFAULT"
_ZN7cutlass13device_kernelINS_4gemm6kernel13GemmUniversalIN4cute5tupleIJiiiiEEENS1_10collective13CollectiveMmaINS1_34MainloopSm90TmaGmmaWarpSpecializedILi4ENS5_IJNS4_1CILi1EEESB_SB_EEENS1_35KernelTmaWarpSpecializedCooperativeEEENS5_IJNSA_ILi128EEENSA_ILi256EEENSA_ILi64EEEEEENS_6half_tENS5_IJlSB_lEEESJ_SK_NS4_8TiledMMAINS4_8MMA_AtomIJNS4_4SM904GMMA26MMA_64x256x16_F32F16F16_SSILNSO_5MajorE0ELSQ_0ELNSO_7ScaleInE1ELSR_1EEEEEENS4_6LayoutINS5_IJNSA_ILi2EEESB_SB_EEENS5_IJSB_NSA_ILi0EEESX_EEEEENS5_IJNS4_10UnderscoreES10_S10_EEEEENS4_13SM90_TMA_LOADENS4_14ComposedLayoutINS4_7SwizzleILi3ELi4ELi3EEENS4_18smem_ptr_flag_bitsILi16EEENSU_INS5_IJNSA_ILi8EEESH_EEENS5_IJSH_SB_EEEEEEEvNS4_8identityES13_S1D_vS1E_EENS_8epilogue10collective6detail29Sm90TmaWarpSpecializedAdapterINS1H_15DefaultEpilogueISJ_SK_SK_NS1G_6thread17LinearCombinationISJ_Li1EffLNS1L_9ScaleType4KindE0ELNS_15FloatRoundStyleE2ESJ_EENS1_15EpilogueDefaultEEEEEvvEEEEvNT_6ParamsE:
[----:B------:R-:W0:Y:S01]  /*0000*/  LDC R1, c[0x0][0x28] ;  /* 0x00000a00ff017b82 */ /* 0x000e220000000800 */
[----:B------:R-:W1:Y:S01]  /*0010*/  S2R R18, SR_TID.X ;  /* 0x0000000000127919 */ /* 0x000e620000002100 */
[----:B------:R-:W-:Y:S01]  /*0020*/  ELECT P0, URZ, PT ;  /* 0x00000000003f782f */ /* 0x000fe20003800000 */
[----:B------:R-:W-:Y:S01]  /*0030*/  BSSY B0, `(.L_x_0) ;  /* 0x000000f000007945 */ /* 0x000fe20003800000 */
[--C-:B-1----:R-:W-:Y:S02]  /*0040*/  SHF.R.U32.HI R0, RZ, 0x5, R18.reuse ;  /* 0x00000005ff007819 */ /* 0x102fe40000011612 */
[----:B------:R-:W-:-:S03]  /*0050*/  SHF.R.U32.HI R22, RZ, 0x7, R18 ;  /* 0x00000007ff167819 */ /* 0x000fc60000011612 */
[----:B------:R-:W1:Y:S04]  /*0060*/  SHFL.IDX PT, R5, R0, RZ, 0x1f ;  /* 0x00001fff00057589 */ /* 0x000e6800000e0000 */
[----:B------:R2:W3:Y:S01]  /*0070*/  SHFL.IDX PT, R8, R22, RZ, 0x1f ;  /* 0x00001fff16087589 */ /* 0x0004e200000e0000 */
[----:B-1----:R-:W-:-:S13]  /*0080*/  ISETP.NE.OR P0, PT, R5, RZ, !P0 ;  /* 0x000000ff0500720c */ /* 0x002fda0004705670 */
[----:B0-23--:R-:W-:Y:S05]  /*0090*/  @P0 BRA `(.L_x_1) ;  /* 0x0000000000200947 */ /* 0x00dfea0003800000 */
[----:B------:R-:W-:Y:S02]  /*00a0*/  ULDC.64 UR4, c[0x0][0x198] ;  /* 0x0000660000047ab9 */ /* 0x000fe40000000a00 */
[----:B------:R-:W-:Y:S02]  /*00b0*/  UIADD3 UR6, UP0, UR4, 0xf0, URZ ;  /* 0x000000f004067890 */ /* 0x000fe4000ff1e03f */
[----:B------:R-:W-:Y:S02]  /*00c0*/  UIADD3 UR4, UP1, UR4, 0x1f0, URZ ;  /* 0x000001f004047890 */ /* 0x000fe4000ff3e03f */
[----:B------:R-:W-:Y:S02]  /*00d0*/  UIADD3.X UR7, URZ, UR5, URZ, UP0, !UPT ;  /* 0x000000053f077290 */ /* 0x000fe400087fe43f */
[----:B------:R-:W-:-:S07]  /*00e0*/  UIADD3.X UR5, URZ, UR5, URZ, UP1, !UPT ;  /* 0x000000053f057290 */ /* 0x000fce0008ffe43f */
[----:B------:R0:W-:Y:S02]  /*00f0*/  UTMACCTL.PF [UR6] ;  /* 0x00000000060079b9 */ /* 0x0001e40008040000 */
[----:B------:R0:W-:Y:S02]  /*0100*/  UTMACCTL.PF [UR4] ;  /* 0x00000000040079b9 */ /* 0x0001e40008040000 */
[----:B0-----:R-:W-:Y:S01]  /*0110*/  NOP ;  /* 0x0000000000007918 */ /* 0x001fe20000000000 */
.L_x_1:
[----:B------:R-:W-:Y:S05]  /*0120*/  BSYNC B0 ;  /* 0x0000000000007941 */ /* 0x000fea0003800000 */
.L_x_0:
[----:B------:R-:W0:Y:S02]  /*0130*/  SHFL.IDX PT, R2, R0, RZ, 0x1f ;  /* 0x00001fff00027589 */ /* 0x000e2400000e0000 */
[----:B0-----:R-:W-:-:S13]  /*0140*/  ISETP.NE.AND P0, PT, R2, RZ, PT ;  /* 0x000000ff0200720c */ /* 0x001fda0003f05270 */
[----:B------:R-:W-:Y:S05]  /*0150*/  @P0 BRA `(.L_x_2) ;  /* 0x0000000000580947 */ /* 0x000fea0003800000 */
[----:B------:R-:W0:Y:S01]  /*0160*/  S2UR UR8, SR_CgaCtaId ;  /* 0x00000000000879c3 */ /* 0x000e220000008800 */
[----:B------:R-:W-:Y:S01]  /*0170*/  UMOV UR4, 0x400 ;  /* 0x0000040000047882 */ /* 0x000fe20000000000 */
[----:B------:R-:W-:Y:S01]  /*0180*/  UMOV UR5, 0x1 ;  /* 0x0000000100057882 */ /* 0x000fe20000000000 */
[----:B------:R-:W-:Y:S01]  /*0190*/  UMOV UR6, 0x100 ;  /* 0x0000010000067882 */ /* 0x000fe20000000000 */
[----:B------:R-:W-:Y:S01]  /*01a0*/  ELECT P0, URZ, PT ;  /* 0x00000000003f782f */ /* 0x000fe20003800000 */
[----:B------:R-:W-:-:S04]  /*01b0*/  UIADD3 UR6, -UR6, 0x100000, URZ ;  /* 0x0010000006067890 */ /* 0x000fc8000fffe13f */
[----:B------:R-:W-:Y:S02]  /*01c0*/  USHF.L.U32 UR7, UR6, 0xb, URZ ;  /* 0x0000000b06077899 */ /* 0x000fe4000800063f */
[----:B------:R-:W-:Y:S02]  /*01d0*/  USHF.L.U32 UR6, UR6, 0x1, URZ ;  /* 0x0000000106067899 */ /* 0x000fe4000800063f */
[----:B0-----:R-:W-:Y:S02]  /*01e0*/  ULEA UR8, UR8, UR4, 0x18 ;  /* 0x0000000408087291 */ /* 0x001fe4000f8ec03f */
[----:B------:R-:W-:-:S04]  /*01f0*/  UIADD3 UR4, -UR5, 0x100000, URZ ;  /* 0x0010000005047890 */ /* 0x000fc8000fffe13f */
[----:B------:R-:W-:Y:S02]  /*0200*/  USHF.L.U32 UR5, UR4, 0xb, URZ ;  /* 0x0000000b04057899 */ /* 0x000fe4000800063f */
[----:B------:R-:W-:Y:S01]  /*0210*/  USHF.L.U32 UR4, UR4, 0x1, URZ ;  /* 0x0000000104047899 */ /* 0x000fe2000800063f */
[----:B------:R-:W0:Y:S11]  /*0220*/  FENCE.VIEW.ASYNC.S ;  /* 0x00000000000073c6 */ /* 0x000e360000000000 */
[----:B0-----:R0:W1:Y:S01]  /*0230*/  SYNCS.EXCH.64 URZ, [UR8], UR4 ;  /* 0x00000004083f75b2 */ /* 0x0010620008000100 */
[----:B------:R0:W2:Y:S01]  /*0240*/  SYNCS.EXCH.64 URZ, [UR8+0x20], UR6 ;  /* 0x00002006083f75b2 */ /* 0x0000a20008000100 */
[----:B------:R0:W3:Y:S01]  /*0250*/  SYNCS.EXCH.64 URZ, [UR8+0x8], UR4 ;  /* 0x00000804083f75b2 */ /* 0x0000e20008000100 */
[----:B------:R0:W4:Y:S01]  /*0260*/  SYNCS.EXCH.64 URZ, [UR8+0x28], UR6 ;  /* 0x00002806083f75b2 */ /* 0x0001220008000100 */
[----:B------:R0:W0:Y:S01]  /*0270*/  SYNCS.EXCH.64 URZ, [UR8+0x10], UR4 ;  /* 0x00001004083f75b2 */ /* 0x0000220008000100 */
[----:B------:R0:W0:Y:S01]  /*0280*/  SYNCS.EXCH.64 URZ, [UR8+0x30], UR6 ;  /* 0x00003006083f75b2 */ /* 0x0000220008000100 */
[----:B------:R0:W0:Y:S01]  /*0290*/  SYNCS.EXCH.64 URZ, [UR8+0x18], UR4 ;  /* 0x00001804083f75b2 */ /* 0x0000220008000100 */
[----:B------:R0:W0:Y:S01]  /*02a0*/  SYNCS.EXCH.64 URZ, [UR8+0x38], UR6 ;  /* 0x00003806083f75b2 */ /* 0x0000220008000100 */
[----:B------:R-:W-:Y:S01]  /*02b0*/  NOP ;  /* 0x0000000000007918 */ /* 0x000fe20000000000 */
.L_x_2:
[----:B------:R-:W5:Y:S01]  /*02c0*/  SHFL.IDX PT, R0, R0, RZ, 0x1f ;  /* 0x00001fff00007589 */ /* 0x000f6200000e0000 */
[----:B------:R-:W-:Y:S01]  /*02d0*/  ELECT P0, URZ, PT ;  /* 0x00000000003f782f */ /* 0x000fe20003800000 */
[----:B------:R-:W1:Y:S01]  /*02e0*/  LDC R2, c[0x0][0x65c] ;  /* 0x00019700ff027b82 */ /* 0x000e620000000800 */
[----:B------:R-:W-:Y:S01]  /*02f0*/  SHF.R.S32.HI R6, RZ, 0x1f, R5 ;  /* 0x0000001fff067819 */ /* 0x000fe20000011405 */
[----:B------:R-:W2:Y:S01]  /*0300*/  S2R R3, SR_CTAID.Y ;  /* 0x0000000000037919 */ /* 0x000ea20000002600 */
[----:B0-----:R-:W-:Y:S01]  /*0310*/  UMOV UR4, 0x20 ;  /* 0x0000002000047882 */ /* 0x001fe20000000000 */
[----:B------:R-:W-:Y:S01]  /*0320*/  ISETP.NE.AND P2, PT, R8, RZ, PT ;  /* 0x000000ff0800720c */ /* 0x000fe20003f45270 */
[----:B------:R-:W-:Y:S01]  /*0330*/  NOP ;  /* 0x0000000000007918 */ /* 0x000fe20000000000 */
[----:B------:R-:W0:Y:S01]  /*0340*/  S2R R4, SR_CTAID.X ;  /* 0x0000000000047919 */ /* 0x000e220000002500 */
[----:B------:R-:W-:Y:S01]  /*0350*/  LEA.HI R6, R6, R5, RZ, 0x2 ;  /* 0x0000000506067211 */ /* 0x000fe200078f10ff */
[----:B------:R-:W-:Y:S01]  /*0360*/  NOP ;  /* 0x0000000000007918 */ /* 0x000fe20000000000 */
[----:B-----5:R-:W-:-:S02]  /*0370*/  ISETP.NE.OR P0, PT, R0, RZ, !P0 ;  /* 0x000000ff0000720c */ /* 0x020fc40004705670 */
[----:B-1----:R-:W-:-:S04]  /*0380*/  ISETP.NE.AND P3, PT, R2, 0x1, PT ;  /* 0x000000010200780c */ /* 0x002fc80003f65270 */
[----:B------:R-:W-:Y:S02]  /*0390*/  P2R R0, PR, RZ, 0x8 ;  /* 0x00000008ff007803 */ /* 0x000fe40000000000 */
[----:B------:R-:W-:-:S05]  /*03a0*/  LOP3.LUT R0, R6, 0xfffffffc, RZ, 0xc0, !PT ;  /* 0xfffffffc06007812 */ /* 0x000fca00078ec0ff */
[----:B------:R-:W-:Y:S01]  /*03b0*/  VOTEU.ALL UP0, P0 ;  /* 0x00000000003f7886 */ /* 0x000fe20000000000 */
[----:B------:R-:W-:Y:S01]  /*03c0*/  IMAD.IADD R0, R5, 0x1, -R0 ;  /* 0x0000000105007824 */ /* 0x000fe200078e0a00 */
[----:B------:R-:W0:Y:S01]  /*03d0*/  @P3 LDC R17, c[0x0][0x10] ;  /* 0x00000400ff113b82 */ /* 0x000e220000000800 */
[----:B------:R-:W-:Y:S01]  /*03e0*/  VOTEU.ALL UP1, P0 ;  /* 0x00000000003f7886 */ /* 0x000fe20000020000 */
[----:B--2---:R-:W-:Y:S01]  /*03f0*/  @P3 IMAD.MOV.U32 R6, RZ, RZ, R3 ;  /* 0x000000ffff063224 */ /* 0x004fe200078e0003 */
[----:B------:R-:W-:Y:S01]  /*0400*/  @!UP0 UMOV UR6, 0x400 ;  /* 0x0000040000068882 */ /* 0x000fe20000000000 */
[----:B------:R-:W-:-:S04]  /*0410*/  @!UP0 UIADD3 UR4, -UR4, 0x100000, URZ ;  /* 0x0010000004048890 */ /* 0x000fc8000fffe13f */
[----:B------:R-:W-:Y:S02]  /*0420*/  @!UP0 USHF.L.U32 UR5, UR4, 0xb, URZ ;  /* 0x0000000b04058899 */ /* 0x000fe4000800063f */
[----:B------:R-:W-:Y:S01]  /*0430*/  @!UP0 USHF.L.U32 UR4, UR4, 0x1, URZ ;  /* 0x0000000104048899 */ /* 0x000fe2000800063f */
[----:B------:R-:W-:Y:S02]  /*0440*/  @P3 IMAD.MOV.U32 R7, RZ, RZ, RZ ;  /* 0x000000ffff073224 */ /* 0x000fe400078e00ff */
[----:B------:R-:W-:Y:S01]  /*0450*/  IMAD.MOV.U32 R5, RZ, RZ, RZ ;  /* 0x000000ffff057224 */ /* 0x000fe200078e00ff */
[----:B------:R-:W1:Y:S01]  /*0460*/  @!UP0 S2UR UR7, SR_CgaCtaId ;  /* 0x00000000000789c3 */ /* 0x000e620000008800 */
[----:B------:R-:W-:-:S07]  /*0470*/  @P3 IMAD.MOV.U32 R11, RZ, RZ, RZ ;  /* 0x000000ffff0b3224 */ /* 0x000fce00078e00ff */
[----:B------:R-:W2:Y:S01]  /*0480*/  @!P3 LDC R9, c[0x0][0xc] ;  /* 0x00000300ff09bb82 */ /* 0x000ea20000000800 */
[----:B0-----:R-:W-:-:S04]  /*0490*/  @P3 IMAD.WIDE.U32 R16, R4, R17, R6 ;  /* 0x0000001104103225 */ /* 0x001fc800078e0006 */
[----:B------:R-:W-:Y:S01]  /*04a0*/  @P3 IMAD.IADD R17, R17, 0x1, R11 ;  /* 0x0000000111113824 */ /* 0x000fe200078e020b */
[----:B-1----:R-:W-:Y:S01]  /*04b0*/  @!UP0 ULEA UR6, UR7, UR6, 0x18 ;  /* 0x0000000607068291 */ /* 0x002fe2000f8ec03f */
[----:B------:R-:W-:Y:S01]  /*04c0*/  VOTEU.ALL UP0, P0 ;  /* 0x00000000003f7886 */ /* 0x000fe20000000000 */
[----:B------:R-:W-:-:S04]  /*04d0*/  ISETP.NE.AND P0, PT, R0, 0x3, PT ;  /* 0x000000030000780c */ /* 0x000fc80003f05270 */
[----:B------:R-:W-:Y:S01]  /*04e0*/  ISETP.EQ.OR P0, PT, R0, RZ, !P0 ;  /* 0x000000ff0000720c */ /* 0x000fe20004702670 */
[----:B--2---:R-:W-:-:S03]  /*04f0*/  @!P3 IMAD.WIDE.U32 R6, R9, R3, R4 ;  /* 0x000000030906b225 */ /* 0x004fc600078e0004 */
[C---:B------:R-:W-:Y:S01]  /*0500*/  ISETP.EQ.AND P0, PT, R8.reuse, RZ, P0 ;  /* 0x000000ff0800720c */ /* 0x040fe20000702270 */
[----:B------:R-:W-:Y:S01]  /*0510*/  VIADD R8, R8, 0xffffffff ;  /* 0xffffffff08087836 */ /* 0x000fe20000000000 */
[----:B------:R-:W0:Y:S02]  /*0520*/  FENCE.VIEW.ASYNC.S ;  /* 0x00000000000073c6 */ /* 0x000e240000000000 */
[----:B0-----:R0:W3:Y:S01]  /*0530*/  @!UP0 SYNCS.EXCH.64 URZ, [UR6+0x50], UR4 ;  /* 0x00005004063f85b2 */ /* 0x0010e20008000100 */
[----:B------:R-:W-:Y:S01]  /*0540*/  @!P3 IMAD.MOV.U32 R16, RZ, RZ, R6 ;  /* 0x000000ffff10b224 */ /* 0x000fe200078e0006 */
[----:B------:R-:W-:Y:S01]  /*0550*/  SEL R19, RZ, 0x1, !P0 ;  /* 0x00000001ff137807 */ /* 0x000fe20004000000 */
[----:B------:R-:W-:Y:S01]  /*0560*/  @!P3 IMAD.MOV.U32 R17, RZ, RZ, R7 ;  /* 0x000000ffff11b224 */ /* 0x000fe200078e0007 */
[----:B------:R-:W-:-:S04]  /*0570*/  ISETP.GE.U32.AND P1, PT, R8, 0x2, PT ;  /* 0x000000020800780c */ /* 0x000fc80003f26070 */
[----:B------:R-:W-:Y:S01]  /*0580*/  SEL R19, R19, 0x2, P1 ;  /* 0x0000000213137807 */ /* 0x000fe20000800000 */
[----:B------:R0:W3:Y:S01]  /*0590*/  @!UP1 SYNCS.EXCH.64 URZ, [UR6+0x58], UR4 ;  /* 0x00005804063f95b2 */ /* 0x0000e20008000100 */
[----:B------:R-:W-:Y:S01]  /*05a0*/  NOP ;  /* 0x0000000000007918 */ /* 0x000fe20000000000 */
[----:B---34-:R-:W-:Y:S06]  /*05b0*/  BAR.SYNC.DEFER_BLOCKING 0x0 ;  /* 0x0000000000007b1d */ /* 0x018fec0000010000 */
[----:B------:R-:W-:Y:S05]  /*05c0*/  @!P2 BRA `(.L_x_3) ;  /* 0x000000980068a947 */ /* 0x000fea0003800000 */
[----:B------:R-:W-:-:S13]  /*05d0*/  ISETP.GT.U32.AND P0, PT, R8, 0x1, PT ;  /* 0x000000010800780c */ /* 0x000fda0003f04070 */
[----:B0-----:R-:W-:Y:S05]  /*05e0*/  @P0 EXIT ;  /* 0x000000000000094d */ /* 0x001fea0003800000 */
[----:B------:R-:W-:Y:S01]  /*05f0*/  ULDC.64 UR4, c[0x0][0x650] ;  /* 0x0001940000047ab9 */ /* 0x000fe20000000a00 */
[----:B------:R-:W-:Y:S01]  /*0600*/  PRMT R0, RZ, 0x7610, R0 ;  /* 0x00007610ff007816 */ /* 0x000fe20000000000 */
[----:B------:R-:W-:Y:S01]  /*0610*/  IMAD.MOV.U32 R153, RZ, RZ, -0x1 ;  /* 0xffffffffff997424 */ /* 0x000fe200078e00ff */
[----:B------:R-:W-:Y:S01]  /*0620*/  ISETP.GE.U32.AND P0, PT, R16, UR4, PT ;  /* 0x0000000410007c0c */ /* 0x000fe2000bf06070 */
[----:B------:R-:W-:Y:S02]  /*0630*/  IMAD.MOV.U32 R152, RZ, RZ, -0x1 ;  /* 0xffffffffff987424 */ /* 0x000fe400078e00ff */
[----:B------:R-:W-:Y:S01]  /*0640*/  IMAD.MOV.U32 R23, RZ, RZ, -0x1 ;  /* 0xffffffffff177424 */ /* 0x000fe200078e00ff */
[----:B------:R-:W-:-:S13]  /*0650*/  ISETP.GE.U32.AND.EX P0, PT, R17, UR5, PT, P0 ;  /* 0x0000000511007c0c */ /* 0x000fda000bf06100 */
[----:B------:R-:W-:Y:S05]  /*0660*/  @P0 BRA `(.L_x_4) ;  /* 0x0000000400540947 */ /* 0x000fea0003800000 */
[----:B------:R-:W0:Y:S01]  /*0670*/  LDC.64 R14, c[0x0][0x628] ;  /* 0x00018a00ff0e7b82 */ /* 0x000e220000000a00 */
[----:B------:R-:W-:Y:S02]  /*0680*/  IMAD.MOV.U32 R6, RZ, RZ, R16 ;  /* 0x000000ffff067224 */ /* 0x000fe400078e0010 */
[----:B------:R-:W-:-:S05]  /*0690*/  IMAD.MOV.U32 R7, RZ, RZ, R17 ;  /* 0x000000ffff077224 */ /* 0x000fca00078e0011 */
[----:B------:R-:W1:Y:S08]  /*06a0*/  LDC R0, c[0x0][0x630] ;  /* 0x00018c00ff007b82 */ /* 0x000e700000000800 */
[----:B------:R-:W2:Y:S01]  /*06b0*/  LDC.64 R20, c[0x0][0x620] ;  /* 0x00018800ff147b82 */ /* 0x000ea20000000a00 */
[----:B0-----:R-:W-:-:S04]  /*06c0*/  ISETP.NE.U32.AND P0, PT, R14, RZ, PT ;  /* 0x000000ff0e00720c */ /* 0x001fc80003f05070 */
[----:B------:R-:W-:-:S13]  /*06d0*/  ISETP.NE.AND.EX P0, PT, R15, RZ, PT, P0 ;  /* 0x000000ff0f00720c */ /* 0x000fda0003f05300 */
[----:B-12---:R-:W-:Y:S05]  /*06e0*/  @!P0 BRA `(.L_x_5) ;  /* 0x0000000000288947 */ /* 0x006fea0003800000 */
[----:B------:R-:W0:Y:S02]  /*06f0*/  LDC R11, c[0x0][0x634] ;  /* 0x00018d00ff0b7b82 */ /* 0x000e240000000800 */
[----:B0-----:R-:W-:-:S05]  /*0700*/  IADD3 R11, P0, R16, R11, RZ ;  /* 0x0000000b100b7210 */ /* 0x001fca0007f1e0ff */
[----:B------:R-:W-:-:S04]  /*0710*/  IMAD.X R13, RZ, RZ, R17, P0 ;  /* 0x000000ffff0d7224 */ /* 0x000fc800000e0611 */
[----:B------:R-:W-:-:S04]  /*0720*/  IMAD.WIDE.U32 R6, R13, R14, RZ ;  /* 0x0000000e0d067225 */ /* 0x000fc800078e00ff */
[----:B------:R-:W-:-:S04]  /*0730*/  IMAD.WIDE.U32 R8, P0, R11, R15, R6 ;  /* 0x0000000f0b087225 */ /* 0x000fc80007800006 */
[----:B------:R-:W-:-:S04]  /*0740*/  IMAD.WIDE.U32 R6, R11, R14, RZ ;  /* 0x0000000e0b067225 */ /* 0x000fc800078e00ff */
[----:B------:R-:W-:Y:S01]  /*0750*/  IMAD.X R11, RZ, RZ, RZ, P0 ;  /* 0x000000ffff0b7224 */ /* 0x000fe200000e06ff */
[----:B------:R-:W-:Y:S01]  /*0760*/  IADD3 RZ, P0, R7, R8, RZ ;  /* 0x0000000807ff7210 */ /* 0x000fe20007f1e0ff */
[----:B------:R-:W-:-:S04]  /*0770*/  IMAD.MOV.U32 R10, RZ, RZ, R9 ;  /* 0x000000ffff0a7224 */ /* 0x000fc800078e0009 */
[----:B------:R-:W-:-:S08]  /*0780*/  IMAD.WIDE.U32.X R6, R13, R15, R10, P0 ;  /* 0x0000000f0d067225 */ /* 0x000fd000000e040a */
.L_x_5:
[-CC-:B------:R-:W-:Y:S01]  /*0790*/  SHF.R.U64 R23, R6, R0.reuse, R7.reuse ;  /* 0x0000000006177219 */ /* 0x180fe20000001207 */
[----:B------:R-:W0:Y:S01]  /*07a0*/  LDC R10, c[0x0][0x618] ;  /* 0x00018600ff0a7b82 */ /* 0x000e220000000800 */
[----:B------:R-:W-:Y:S01]  /*07b0*/  SHF.R.U32.HI R5, RZ, R0, R7 ;  /* 0x00000000ff057219 */ /* 0x000fe20000011607 */
[----:B------:R-:W-:Y:S01]  /*07c0*/  ULDC UR4, c[0x0][0x150] ;  /* 0x0000540000047ab9 */ /* 0x000fe20000000800 */
[----:B------:R-:W-:Y:S02]  /*07d0*/  IADD3 R9, P0, RZ, -R23, RZ ;  /* 0x80000017ff097210 */ /* 0x000fe40007f1e0ff */
[----:B------:R-:W-:-:S03]  /*07e0*/  I2FP.F32.U32 R0, R4 ;  /* 0x0000000400007245 */ /* 0x000fc60000201000 */
[----:B------:R-:W1:Y:S01]  /*07f0*/  LDC.64 R28, c[0x0][0x640] ;  /* 0x00019000ff1c7b82 */ /* 0x000e620000000a00 */
[----:B------:R-:W-:Y:S02]  /*0800*/  IMAD.X R11, RZ, RZ, ~R5, P0 ;  /* 0x000000ffff0b7224 */ /* 0x000fe400000e0e05 */
[----:B------:R-:W-:Y:S01]  /*0810*/  FMUL R0, R0, UR4 ;  /* 0x0000000400007c20 */ /* 0x000fe20008400000 */
[----:B------:R-:W-:Y:S01]  /*0820*/  IMAD.WIDE.U32 R6, R9, R20, R16 ;  /* 0x0000001409067225 */ /* 0x000fe200078e0010 */
[----:B------:R-:W-:-:S03]  /*0830*/  ULDC UR4, c[0x0][0x154] ;  /* 0x0000550000047ab9 */ /* 0x000fc60000000800 */
[----:B------:R-:W-:Y:S01]  /*0840*/  IMAD R8, R11, R20, RZ ;  /* 0x000000140b087224 */ /* 0x000fe200078e02ff */
[----:B------:R-:W2:Y:S01]  /*0850*/  LDC R5, c[0x0][0x144] ;  /* 0x00005100ff057b82 */ /* 0x000ea20000000800 */
[----:B------:R-:W3:Y:S02]  /*0860*/  F2I.U32.TRUNC.NTZ R0, R0 ;  /* 0x0000000000007305 */ /* 0x000ee4000020f000 */
[----:B------:R-:W-:-:S04]  /*0870*/  IMAD R9, R9, R21, R8 ;  /* 0x0000001509097224 */ /* 0x000fc800078e0208 */
[----:B------:R-:W-:Y:S01]  /*0880*/  IMAD.IADD R7, R7, 0x1, R9 ;  /* 0x0000000107077824 */ /* 0x000fe200078e0209 */
[----:B------:R-:W4:Y:S01]  /*0890*/  LDC R12, c[0x0][0x608] ;  /* 0x00018200ff0c7b82 */ /* 0x000f220000000800 */
[----:B------:R-:W-:-:S03]  /*08a0*/  IMAD.MOV.U32 R9, RZ, RZ, -0x1 ;  /* 0xffffffffff097424 */ /* 0x000fc600078e00ff */
[-CC-:B0-----:R-:W-:Y:S02]  /*08b0*/  SHF.R.U64 R20, R6, R10.reuse, R7.reuse ;  /* 0x0000000a06147219 */ /* 0x181fe40000001207 */
[----:B------:R-:W-:Y:S02]  /*08c0*/  I2FP.F32.U32 R6, R3 ;  /* 0x0000000300067245 */ /* 0x000fe40000201000 */
[----:B------:R-:W0:Y:S01]  /*08d0*/  LDC R26, c[0x0][0x658] ;  /* 0x00019600ff1a7b82 */ /* 0x000e220000000800 */
[----:B-1----:R-:W-:Y:S01]  /*08e0*/  ISETP.NE.U32.AND P0, PT, R28, RZ, PT ;  /* 0x000000ff1c00720c */ /* 0x002fe20003f05070 */
[----:B---3--:R-:W-:Y:S01]  /*08f0*/  IMAD.MOV R8, RZ, RZ, -R0 ;  /* 0x000000ffff087224 */ /* 0x008fe200078e0a00 */
[----:B------:R-:W-:Y:S01]  /*0900*/  SHF.R.U32.HI R7, RZ, R10, R7 ;  /* 0x0000000aff077219 */ /* 0x000fe20000011607 */
[----:B------:R-:W-:Y:S01]  /*0910*/  FMUL R6, R6, UR4 ;  /* 0x0000000406067c20 */ /* 0x000fe20008400000 */
[----:B------:R-:W-:-:S03]  /*0920*/  ISETP.NE.AND.EX P0, PT, R29, RZ, PT, P0 ;  /* 0x000000ff1d00720c */ /* 0x000fc60003f05300 */
[----:B------:R-:W1:Y:S01]  /*0930*/  LDC R14, c[0x0][0x148] ;  /* 0x00005200ff0e7b82 */ /* 0x000e620000000800 */
[----:B--2---:R-:W-:-:S07]  /*0940*/  IMAD R0, R5, R8, R4 ;  /* 0x0000000805007224 */ /* 0x004fce00078e0204 */
[----:B------:R-:W2:Y:S01]  /*0950*/  LDC R24, c[0x0][0x600] ;  /* 0x00018000ff187b82 */ /* 0x000ea20000000800 */
[-CC-:B----4-:R-:W-:Y:S02]  /*0960*/  SHF.R.U64 R30, R20, R12.reuse, R7.reuse ;  /* 0x0000000c141e7219 */ /* 0x190fe40000001207 */
[----:B------:R-:W-:Y:S01]  /*0970*/  SHF.R.U32.HI R5, RZ, R12, R7 ;  /* 0x0000000cff057219 */ /* 0x000fe20000011607 */
[----:B------:R-:W-:Y:S01]  /*0980*/  IMAD.MOV.U32 R7, RZ, RZ, 0x1 ;  /* 0x00000001ff077424 */ /* 0x000fe200078e00ff */
[----:B------:R3:W4:Y:S03]  /*0990*/  F2I.U32.TRUNC.NTZ R12, R6 ;  /* 0x00000006000c7305 */ /* 0x000726000020f000 */
[----:B------:R-:W1:Y:S01]  /*09a0*/  LDC R15, c[0x0][0x648] ;  /* 0x00019200ff0f7b82 */ /* 0x000e620000000800 */
[-C--:B0-----:R-:W-:Y:S02]  /*09b0*/  SHF.L.U32 R4, R9, R26.reuse, RZ ;  /* 0x0000001a09047219 */ /* 0x081fe400000006ff */
[----:B------:R-:W-:-:S02]  /*09c0*/  SHF.R.U64 R32, R30, R26, R5 ;  /* 0x0000001a1e207219 */ /* 0x000fc40000001205 */
[----:B------:R-:W-:Y:S02]  /*09d0*/  LOP3.LUT R11, RZ, R4, RZ, 0x33, !PT ;  /* 0x00000004ff0b7212 */ /* 0x000fe400078e33ff */
[-C--:B------:R-:W-:Y:S01]  /*09e0*/  SHF.R.U32.HI R5, RZ, R26.reuse, R5 ;  /* 0x0000001aff057219 */ /* 0x080fe20000011605 */
[----:B------:R-:W0:Y:S01]  /*09f0*/  LDC R21, c[0x0][0x638] ;  /* 0x00018e00ff157b82 */ /* 0x000e220000000800 */
[----:B------:R-:W-:Y:S01]  /*0a00*/  SHF.L.U32 R10, R7, R26, RZ ;  /* 0x0000001a070a7219 */ /* 0x000fe200000006ff */
[----:B------:R-:W-:-:S06]  /*0a10*/  IMAD.MOV.U32 R4, RZ, RZ, R32 ;  /* 0x000000ffff047224 */ /* 0x000fcc00078e0020 */
[----:B------:R-:W0:Y:S01]  /*0a20*/  LDC R153, c[0x0][0x610] ;  /* 0x00018400ff997b82 */ /* 0x000e220000000800 */
[----:B---34-:R-:W-:Y:S05]  /*0a30*/  @!P0 BRA `(.L_x_6) ;  /* 0x0000000000288947 */ /* 0x018fea0003800000 */
[----:B------:R-:W3:Y:S02]  /*0a40*/  LDC R9, c[0x0][0x64c] ;  /* 0x00019300ff097b82 */ /* 0x000ee40000000800 */
[----:B---3--:R-:W-:-:S05]  /*0a50*/  IADD3 R9, P0, R32, R9, RZ ;  /* 0x0000000920097210 */ /* 0x008fca0007f1e0ff */
        /* <DEDUP_REMOVED lines=8> */
.L_x_6:
[----:B-1----:R-:W-:Y:S01]  /*0ae0*/  SHF.R.U64 R4, R4, R15, R5 ;  /* 0x0000000f04047219 */ /* 0x002fe20000001205 */
[----:B--2---:R-:W-:Y:S01]  /*0af0*/  VIADD R5, R24, 0xffffffff ;  /* 0xffffffff18057836 */ /* 0x004fe20000000000 */
[----:B------:R-:W-:Y:S01]  /*0b00*/  LOP3.LUT R11, R30, R11, RZ, 0xc0, !PT ;  /* 0x0000000b1e0b7212 */ /* 0x000fe200078ec0ff */
[----:B------:R-:W-:Y:S02]  /*0b10*/  IMAD.MOV R12, RZ, RZ, -R12 ;  /* 0x000000ffff0c7224 */ /* 0x000fe400078e0a0c */
[----:B------:R-:W-:Y:S02]  /*0b20*/  IMAD.MOV R6, RZ, RZ, -R4 ;  /* 0x000000ffff067224 */ /* 0x000fe400078e0a04 */
[----:B------:R-:W-:Y:S01]  /*0b30*/  IMAD R11, R10, R4, R11 ;  /* 0x000000040a0b7224 */ /* 0x000fe200078e020b */
[----:B------:R-:W-:Y:S01]  /*0b40*/  LOP3.LUT R4, R20, R5, RZ, 0xc0, !PT ;  /* 0x0000000514047212 */ /* 0x000fe200078ec0ff */
[----:B------:R-:W-:Y:S02]  /*0b50*/  @P3 IMAD R0, R14, R12, R3 ;  /* 0x0000000c0e003224 */ /* 0x000fe400078e0203 */
[----:B0-----:R-:W-:-:S02]  /*0b60*/  IMAD R3, R6, R21, R32 ;  /* 0x0000001506037224 */ /* 0x001fc400078e0220 */
[----:B------:R-:W-:Y:S02]  /*0b70*/  IMAD R153, R11, R153, R0 ;  /* 0x000000990b997224 */ /* 0x000fe400078e0200 */
[----:B------:R-:W-:Y:S02]  /*0b80*/  IMAD R4, R3, R24, R4 ;  /* 0x0000001803047224 */ /* 0x000fe400078e0204 */
[----:B------:R-:W-:-:S03]  /*0b90*/  IMAD.MOV.U32 R0, RZ, RZ, 0x1 ;  /* 0x00000001ff007424 */ /* 0x000fc600078e00ff */
[----:B------:R-:W-:Y:S02]  /*0ba0*/  SEL R152, R4, R153, !P3 ;  /* 0x0000009904987207 */ /* 0x000fe40005800000 */
[----:B------:R-:W-:-:S07]  /*0bb0*/  SEL R153, R153, R4, !P3 ;  /* 0x0000000499997207 */ /* 0x000fce0005800000 */
.L_x_4:
[----:B------:R-:W-:-:S08]  /*0bc0*/  NOP ;  /* 0x0000000000007918 */ /* 0x000fd00000000000 */
[----:B------:R-:W0:Y:S02]  /*0bd0*/  USETMAXREG.TRY_ALLOC.CTAPOOL UP0, 0xe8 ;  /* 0x000000e8000079c8 */ /* 0x000e240008000600 */
[----:B0-----:R-:W-:-:S13]  /*0be0*/  PLOP3.LUT P0, PT, PT, PT, UP0, 0x80, 0x0 ;  /* 0x000000000000781c */ /* 0x001fda0003f0f008 */
[----:B------:R-:W-:Y:S05]  /*0bf0*/  @!P0 BRA `(.L_x_4) ;  /* 0xfffffffc00f08947 */ /* 0x000fea000383ffff */
[----:B------:R-:W-:Y:S01]  /*0c00*/  ULDC.64 UR4, c[0x0][0x598] ;  /* 0x0001660000047ab9 */ /* 0x000fe20000000a00 */
[----:B------:R-:W-:Y:S01]  /*0c10*/  ULDC.64 UR36, c[0x0][0x208] ;  /* 0x0000820000247ab9 */ /* 0x000fe20000000a00 */
[----:B------:R-:W-:-:S04]  /*0c20*/  ISETP.NE.U32.AND P0, PT, RZ, UR4, PT ;  /* 0x00000004ff007c0c */ /* 0x000fc8000bf05070 */
[----:B------:R-:W-:-:S13]  /*0c30*/  ISETP.NE.AND.EX P0, PT, RZ, UR5, PT, P0 ;  /* 0x00000005ff007c0c */ /* 0x000fda000bf05300 */
[----:B------:R-:W-:Y:S05]  /*0c40*/  @!P0 BRA `(.L_x_7) ;  /* 0x00000000001c8947 */ /* 0x000fea0003800000 */
[----:B------:R-:W0:Y:S02]  /*0c50*/  LDC.64 R4, c[0x0][0x598] ;  /* 0x00016600ff047b82 */ /* 0x000e240000000a00 */
[----:B0-----:R-:W2:Y:S02]  /*0c60*/  LDG.E.64 R4, desc[UR36][R4.64] ;  /* 0x0000002404047981 */ /* 0x001ea4000c1e1b00 */
[----:B--2---:R-:W-:-:S04]  /*0c70*/  ISETP.NE.U32.AND P0, PT, R4, RZ, PT ;  /* 0x000000ff0400720c */ /* 0x004fc80003f05070 */
[----:B------:R-:W-:-:S13]  /*0c80*/  ISETP.NE.AND.EX P0, PT, R5, RZ, PT, P0 ;  /* 0x000000ff0500720c */ /* 0x000fda0003f05300 */
[----:B------:R-:W-:Y:S05]  /*0c90*/  @!P0 BRA `(.L_x_7) ;  /* 0x0000000000088947 */ /* 0x000fea0003800000 */
[----:B------:R0:W5:Y:S01]  /*0ca0*/  LD.E R154, desc[UR36][R4.64] ;  /* 0x00000024049a7980 */ /* 0x000162000c101900 */
[----:B------:R-:W-:Y:S05]  /*0cb0*/  BRA `(.L_x_8) ;  /* 0x0000000000247947 */ /* 0x000fea0003800000 */
.L_x_7:
[----:B------:R-:W-:Y:S02]  /*0cc0*/  ULDC.64 UR4, c[0x0][0x588] ;  /* 0x0001620000047ab9 */ /* 0x000fe40000000a00 */
[----:B------:R-:W-:-:S04]  /*0cd0*/  ISETP.NE.U32.AND P0, PT, RZ, UR4, PT ;  /* 0x00000004ff007c0c */ /* 0x000fc8000bf05070 */
[----:B------:R-:W-:-:S13]  /*0ce0*/  ISETP.NE.AND.EX P0, PT, RZ, UR5, PT, P0 ;  /* 0x00000005ff007c0c */ /* 0x000fda000bf05300 */
[----:B------:R-:W-:Y:S05]  /*0cf0*/  @!P0 BRA `(.L_x_9) ;  /* 0x00000000000c8947 */ /* 0x000fea0003800000 */
[----:B------:R-:W0:Y:S02]  /*0d00*/  LDC.64 R154, c[0x0][0x588] ;  /* 0x00016200ff9a7b82 */ /* 0x000e240000000a00 */
[----:B0-----:R1:W5:Y:S01]  /*0d10*/  LDG.E R154, desc[UR36][R154.64] ;  /* 0x000000249a9a7981 */ /* 0x001362000c1e1900 */
[----:B------:R-:W-:Y:S05]  /*0d20*/  BRA `(.L_x_8) ;  /* 0x0000000000087947 */ /* 0x000fea0003800000 */
.L_x_9:
[----:B------:R-:W-:Y:S02]  /*0d30*/  ULDC UR4, c[0x0][0x580] ;  /* 0x0001600000047ab9 */ /* 0x000fe40000000800 */
[----:B------:R-:W-:-:S07]  /*0d40*/  IMAD.U32 R154, RZ, RZ, UR4 ;  /* 0x00000004ff9a7e24 */ /* 0x000fce000f8e00ff */
.L_x_8:
[----:B------:R-:W-:Y:S02]  /*0d50*/  ULDC.64 UR4, c[0x0][0x5a0] ;  /* 0x0001680000047ab9 */ /* 0x000fe40000000a00 */
[----:B------:R-:W-:-:S04]  /*0d60*/  ISETP.NE.U32.AND P0, PT, RZ, UR4, PT ;  /* 0x00000004ff007c0c */ /* 0x000fc8000bf05070 */
[----:B------:R-:W-:-:S13]  /*0d70*/  ISETP.NE.AND.EX P0, PT, RZ, UR5, PT, P0 ;  /* 0x00000005ff007c0c */ /* 0x000fda000bf05300 */
[----:B------:R-:W-:Y:S05]  /*0d80*/  @!P0 BRA `(.L_x_10) ;  /* 0x00000000001c8947 */ /* 0x000fea0003800000 */
[----:B0-----:R-:W0:Y:S02]  /*0d90*/  LDC.64 R4, c[0x0][0x5a0] ;  /* 0x00016800ff047b82 */ /* 0x001e240000000a00 */
[----:B0-----:R-:W2:Y:S02]  /*0da0*/  LDG.E.64 R4, desc[UR36][R4.64] ;  /* 0x0000002404047981 */ /* 0x001ea4000c1e1b00 */
[----:B--2---:R-:W-:-:S04]  /*0db0*/  ISETP.NE.U32.AND P0, PT, R4, RZ, PT ;  /* 0x000000ff0400720c */ /* 0x004fc80003f05070 */
[----:B------:R-:W-:-:S13]  /*0dc0*/  ISETP.NE.AND.EX P0, PT, R5, RZ, PT, P0 ;  /* 0x000000ff0500720c */ /* 0x000fda0003f05300 */
[----:B------:R-:W-:Y:S05]  /*0dd0*/  @!P0 BRA `(.L_x_10) ;  /* 0x0000000000088947 */ /* 0x000fea0003800000 */
[----:B-1----:R0:W5:Y:S01]  /*0de0*/  LD.E R155, desc[UR36][R4.64] ;  /* 0x00000024049b7980 */ /* 0x002162000c101900 */
[----:B------:R-:W-:Y:S05]  /*0df0*/  BRA `(.L_x_11) ;  /* 0x0000000000247947 */ /* 0x000fea0003800000 */
.L_x_10:
[----:B------:R-:W-:Y:S02]  /*0e00*/  ULDC.64 UR4, c[0x0][0x590] ;  /* 0x0001640000047ab9 */ /* 0x000fe40000000a00 */
[----:B------:R-:W-:-:S04]  /*0e10*/  ISETP.NE.U32.AND P0, PT, RZ, UR4, PT ;  /* 0x00000004ff007c0c */ /* 0x000fc8000bf05070 */
[----:B------:R-:W-:-:S13]  /*0e20*/  ISETP.NE.AND.EX P0, PT, RZ, UR5, PT, P0 ;  /* 0x00000005ff007c0c */ /* 0x000fda000bf05300 */
[----:B------:R-:W-:Y:S05]  /*0e30*/  @!P0 BRA `(.L_x_12) ;  /* 0x00000000000c8947 */ /* 0x000fea0003800000 */
[----:B0-----:R-:W1:Y:S02]  /*0e40*/  LDC.64 R4, c[0x0][0x590] ;  /* 0x00016400ff047b82 */ /* 0x001e640000000a00 */
[----:B-1----:R1:W5:Y:S01]  /*0e50*/  LDG.E R155, desc[UR36][R4.64] ;  /* 0x00000024049b7981 */ /* 0x002362000c1e1900 */
[----:B------:R-:W-:Y:S05]  /*0e60*/  BRA `(.L_x_11) ;  /* 0x0000000000087947 */ /* 0x000fea0003800000 */
.L_x_12:
[----:B------:R-:W-:Y:S02]  /*0e70*/  ULDC UR4, c[0x0][0x584] ;  /* 0x0001610000047ab9 */ /* 0x000fe40000000800 */
[----:B-1----:R-:W-:-:S07]  /*0e80*/  IMAD.U32 R155, RZ, RZ, UR4 ;  /* 0x00000004ff9b7e24 */ /* 0x002fce000f8e00ff */
.L_x_11:
[----:B------:R-:W-:-:S13]  /*0e90*/  LOP3.LUT P0, RZ, R0, 0xff, RZ, 0xc0, !PT ;  /* 0x000000ff00ff7812 */ /* 0x000fda000780c0ff */
[----:B------:R-:W-:Y:S05]  /*0ea0*/  @!P0 EXIT ;  /* 0x000000000000894d */ /* 0x000fea0003800000 */
[----:B------:R-:W-:Y:S01]  /*0eb0*/  ULDC UR4, c[0x0][0x28c] ;  /* 0x0000a30000047ab9 */ /* 0x000fe20000000800 */
[----:B------:R-:W-:Y:S01]  /*0ec0*/  LOP3.LUT R158, R19, 0x1, RZ, 0xfc, !PT ;  /* 0x00000001139e7812 */ /* 0x000fe200078efcff */
[----:B------:R-:W-:Y:S01]  /*0ed0*/  UIADD3 UR4, UR4, 0x3f, URZ ;  /* 0x0000003f04047890 */ /* 0x000fe2000fffe03f */
[----:B------:R-:W-:Y:S01]  /*0ee0*/  UMOV UR38, URZ ;  /* 0x0000003f00267c82 */ /* 0x000fe20008000000 */
[----:B------:R-:W-:Y:S02]  /*0ef0*/  UMOV UR39, URZ ;  /* 0x0000003f00277c82 */ /* 0x000fe40008000000 */
[----:B------:R-:W-:-:S04]  /*0f00*/  USHF.R.S32.HI UR5, URZ, 0x1f, UR4 ;  /* 0x0000001f3f057899 */ /* 0x000fc80008011404 */
[----:B------:R-:W-:-:S04]  /*0f10*/  ULEA.HI UR5, UR5, UR4, URZ, 0x6 ;  /* 0x0000000405057291 */ /* 0x000fc8000f8f303f */
[----:B------:R-:W-:-:S12]  /*0f20*/  USHF.R.S32.HI UR40, URZ, 0x6, UR5 ;  /* 0x000000063f287899 */ /* 0x000fd80008011405 */
.L_x_286:
[----:B------:R-:W-:Y:S01]  /*0f30*/  LOP3.LUT R0, R18, 0x80, RZ, 0xc0, !PT ;  /* 0x0000008012007812 */ /* 0x000fe200078ec0ff */
[----:B--2---:R-:W2:Y:S01]  /*0f40*/  S2UR UR7, SR_CgaCtaId ;  /* 0x00000000000779c3 */ /* 0x004ea20000008800 */
[----:B------:R-:W-:Y:S02]  /*0f50*/  UMOV UR6, 0x400 ;  /* 0x0000040000067882 */ /* 0x000fe40000000000 */
[----:B------:R-:W-:-:S06]  /*0f60*/  SHF.R.U32.HI R0, RZ, 0x7, R0 ;  /* 0x00000007ff007819 */ /* 0x000fcc0000011600 */
[----:B---3--:R-:W3:Y:S01]  /*0f70*/  SHFL.IDX PT, R0, R0, RZ, 0x1f ;  /* 0x00001fff00007589 */ /* 0x008ee200000e0000 */
[----:B--2---:R-:W-:Y:S01]  /*0f80*/  ULEA UR42, UR7, UR6, 0x18 ;  /* 0x00000006072a7291 */ /* 0x004fe2000f8ec03f */
[----:B---3--:R-:W-:-:S13]  /*0f90*/  R2UR UR4, R0 ;  /* 0x00000000000472ca */ /* 0x008fda00000e0000 */
[----:B------:R-:W-:-:S04]  /*0fa0*/  ULEA.HI UR5, UR4, UR4, URZ, 0x1 ;  /* 0x0000000404057291 */ /* 0x000fc8000f8f083f */
[----:B------:R-:W-:-:S04]  /*0fb0*/  ULOP3.LUT UR5, UR5, 0x7fffe, URZ, 0xc0, !UPT ;  /* 0x0007fffe05057892 */ /* 0x000fc8000f8ec03f */
[----:B------:R-:W-:-:S03]  /*0fc0*/  UIADD3 UR5, UR4, -UR5, URZ ;  /* 0x8000000504057290 */ /* 0x000fc6000fffe03f */
[----:B------:R-:W-:Y:S01]  /*0fd0*/  ULDC UR4, c[0x0][0x28c] ;  /* 0x0000a30000047ab9 */ /* 0x000fe20000000800 */
[----:B------:R-:W-:Y:S01]  /*0fe0*/  ULEA UR5, UR5, UR42, 0xd ;  /* 0x0000002a05057291 */ /* 0x000fe2000f8e683f */
[----:B------:R-:W-:-:S03]  /*0ff0*/  ISETP.LT.AND P0, PT, RZ, UR4, PT ;  /* 0x00000004ff007c0c */ /* 0x000fc6000bf01270 */
[----:B------:R-:W-:-:S04]  /*1000*/  UIADD3 UR5, UR5, 0x100, URZ ;  /* 0x0000010005057890 */ /* 0x000fc8000fffe03f */
[----:B------:R-:W-:-:S04]  /*1010*/  USHF.R.U32.HI UR5, URZ, 0x4, UR5 ;  /* 0x000000043f057899 */ /* 0x000fc80008011605 */
[----:B------:R-:W-:Y:S02]  /*1020*/  ULOP3.LUT UR41, UR5, 0x3fff, URZ, 0xc0, !UPT ;  /* 0x00003fff05297892 */ /* 0x000fe4000f8ec03f */
[----:B-1----:R-:W-:Y:S10]  /*1030*/  @P0 BRA `(.L_x_13) ;  /* 0x0000000000400947 */ /* 0x002ff40003800000 */
[----:B------:R-:W-:Y:S01]  /*1040*/  MOV R0, 0x0 ;  /* 0x0000000000007802 */ /* 0x000fe20000000f00 */
[----:B------:R-:W-:Y:S01]  /*1050*/  ULDC.64 UR4, c[0x4][0x68] ;  /* 0x01001a0000047ab9 */ /* 0x000fe20000000a00 */
[----:B------:R-:W-:Y:S01]  /*1060*/  ULDC.64 UR6, c[0x4][0x8] ;  /* 0x0100020000067ab9 */ /* 0x000fe20000000a00 */
[----:B01----:R-:W-:Y:S01]  /*1070*/  IMAD.U32 R4, RZ, RZ, UR4 ;  /* 0x00000004ff047e24 */ /* 0x003fe2000f8e00ff */
[----:B------:R0:W1:Y:S01]  /*1080*/  LDC.64 R14, c[0x4][R0] ;  /* 0x01000000000e7b82 */ /* 0x0000620000000a00 */
[----:B------:R-:W-:Y:S01]  /*1090*/  IMAD.U32 R5, RZ, RZ, UR5 ;  /* 0x00000005ff057e24 */ /* 0x000fe2000f8e00ff */
[----:B------:R-:W-:Y:S01]  /*10a0*/  ULDC.64 UR4, c[0x4][0x70] ;  /* 0x01001c0000047ab9 */ /* 0x000fe20000000a00 */
[----:B------:R-:W-:Y:S02]  /*10b0*/  IMAD.U32 R10, RZ, RZ, UR6 ;  /* 0x00000006ff0a7e24 */ /* 0x000fe4000f8e00ff */
[----:B------:R-:W-:Y:S02]  /*10c0*/  IMAD.U32 R6, RZ, RZ, UR4 ;  /* 0x00000004ff067e24 */ /* 0x000fe4000f8e00ff */
[----:B------:R-:W-:-:S02]  /*10d0*/  IMAD.U32 R7, RZ, RZ, UR5 ;  /* 0x00000005ff077e24 */ /* 0x000fc4000f8e00ff */
[----:B------:R-:W-:Y:S02]  /*10e0*/  IMAD.U32 R11, RZ, RZ, UR7 ;  /* 0x00000007ff0b7e24 */ /* 0x000fe4000f8e00ff */
[----:B------:R-:W-:Y:S02]  /*10f0*/  IMAD.MOV.U32 R8, RZ, RZ, 0x1e1 ;  /* 0x000001e1ff087424 */ /* 0x000fe400078e00ff */
[----:B------:R-:W-:Y:S02]  /*1100*/  IMAD.MOV.U32 R12, RZ, RZ, 0x1 ;  /* 0x00000001ff0c7424 */ /* 0x000fe400078e00ff */
[----:B0-----:R-:W-:-:S07]  /*1110*/  IMAD.MOV.U32 R13, RZ, RZ, RZ ;  /* 0x000000ffff0d7224 */ /* 0x001fce00078e00ff */
[----:B------:R-:W-:-:S07]  /*1120*/  LEPC R20, `(.L_x_13) ;  /* 0x000000001014794e */ /* 0x000fce0000000000 */
[----:B-1---5:R-:W-:Y:S05]  /*1130*/  CALL.ABS.NOINC R14 ;  /* 0x000000000e007343 */ /* 0x022fea0003c00000 */
.L_x_13:
[----:B------:R-:W-:-:S13]  /*1140*/  ISETP.NE.AND P0, PT, R158, 0x3, PT ;  /* 0x000000039e00780c */ /* 0x000fda0003f05270 */
[----:B------:R-:W-:Y:S05]  /*1150*/  @!P0 BRA `(.L_x_14) ;  /* 0x0000000000048947 */ /* 0x000fea0003800000 */
[----:B------:R-:W-:Y:S01]  /*1160*/  BPT.TRAP 0x1 ;  /* 0x000000040000795c */ /* 0x000fe20000300000 */
.L_x_14:
[----:B------:R-:W-:Y:S02]  /*1170*/  IMAD.U32 R3, RZ, RZ, UR39 ;  /* 0x00000027ff037e24 */ /* 0x000fe4000f8e00ff */
[----:B------:R-:W-:-:S03]  /*1180*/  IMAD.U32 R0, RZ, RZ, UR38 ;  /* 0x00000026ff007e24 */ /* 0x000fc6000f8e00ff */
[----:B------:R-:W-:Y:S02]  /*1190*/  LEA R3, R3, UR42, 0x3 ;  /* 0x0000002a03037c11 */ /* 0x000fe4000f8e18ff */
[----:B------:R-:W-:-:S04]  /*11a0*/  SHF.L.U32 R0, R0, 0x1f, RZ ;  /* 0x0000001f00007819 */ /* 0x000fc800000006ff */
[----:B------:R2:W3:Y:S01]  /*11b0*/  SYNCS.PHASECHK.TRANS64.TRYWAIT P1, [R3+URZ], R0 ;  /* 0x00000000030075a7 */ /* 0x0004e2000802017f */
[----:B------:R-:W-:Y:S05]  /*11c0*/  @!P0 BRA `(.L_x_15) ;  /* 0x0000000000048947 */ /* 0x000fea0003800000 */
[----:B------:R-:W-:Y:S01]  /*11d0*/  BPT.TRAP 0x1 ;  /* 0x000000040000795c */ /* 0x000fe20000300000 */
.L_x_15:
[----:B---3--:R-:W-:Y:S05]  /*11e0*/  @P1 BRA `(.L_x_16) ;  /* 0x0000000000081947 */ /* 0x008fea0003800000 */
[----:B------:R-:W3:Y:S02]  /*11f0*/  SYNCS.PHASECHK.TRANS64.TRYWAIT P1, [R3+URZ], R0 ;  /* 0x00000000030075a7 */ /* 0x000ee4000802017f */
[----:B---3--:R-:W-:Y:S05]  /*1200*/  @!P1 BRA `(.L_x_17) ;  /* 0x000000a000e89947 */ /* 0x008fea0003800000 */
.L_x_16:
[----:B------:R-:W-:-:S04]  /*1210*/  UISETP.LT.AND UP0, UPT, UR40, 0x1, UPT ;  /* 0x000000012800788c */ /* 0x000fc8000bf01270 */
[----:B------:R-:W-:-:S04]  /*1220*/  USEL UR4, UR40, 0x1, UP0 ;  /* 0x0000000128047887 */ /* 0x000fc80008000000 */
[----:B------:R-:W-:-:S06]  /*1230*/  UIADD3 UR4, UR40, -UR4, URZ ;  /* 0x8000000428047290 */ /* 0x000fcc000fffe03f */
[----:B--23--:R-:W-:Y:S01]  /*1240*/  IMAD.U32 R0, RZ, RZ, UR4 ;  /* 0x00000004ff007e24 */ /* 0x00cfe2000f8e00ff */
[----:B------:R-:W-:Y:S05]  /*1250*/  WARPSYNC.ALL ;  /* 0x0000000000007948 */ /* 0x000fea0003800000 */
[----:B------:R-:W-:Y:S01]  /*1260*/  ISETP.GE.AND P1, PT, R0, 0x1, PT ;  /* 0x000000010000780c */ /* 0x000fe20003f26270 */
[----:B------:R-:W-:Y:S01]  /*1270*/  UIADD3 UR4, UR42, 0x10100, URZ ;  /* 0x000101002a047890 */ /* 0x000fe2000fffe03f */
[----:B------:R-:W-:Y:S01]  /*1280*/  WARPGROUP.ARRIVE ;  /* 0x00000000000079c5 */ /* 0x000fe20000000000 */
[----:B------:R-:W-:Y:S01]  /*1290*/  UMOV UR9, 0x40000040 ;  /* 0x4000004000097882 */ /* 0x000fe20000000000 */
[----:B------:R-:W-:Y:S01]  /*12a0*/  UMOV UR11, 0x40000040 ;  /* 0x40000040000b7882 */ /* 0x000fe20000000000 */
[----:B------:R-:W-:-:S04]  /*12b0*/  USHF.R.U32.HI UR4, URZ, 0x4, UR4 ;  /* 0x000000043f047899 */ /* 0x000fc80008011604 */
[----:B------:R-:W-:Y:S02]  /*12c0*/  ULOP3.LUT UR5, UR4, 0x3fff, URZ, 0xc0, !UPT ;  /* 0x00003fff04057892 */ /* 0x000fe4000f8ec03f */
[----:B------:R-:W-:Y:S02]  /*12d0*/  ULOP3.LUT UR4, UR41, 0x10000, URZ, 0xfc, !UPT ;  /* 0x0001000029047892 */ /* 0x000fe4000f8efc3f */
[----:B------:R-:W-:Y:S02]  /*12e0*/  ULOP3.LUT UR5, UR5, 0x10000, URZ, 0xfc, !UPT ;  /* 0x0001000005057892 */ /* 0x000fe4000f8efc3f */
[----:B------:R-:W-:Y:S02]  /*12f0*/  ULEA UR6, UR39, UR4, 0xa ;  /* 0x0000000427067291 */ /* 0x000fe4000f8e503f */
[----:B------:R-:W-:-:S05]  /*1300*/  ULEA UR7, UR39, UR5, 0xb ;  /* 0x0000000527077291 */ /* 0x000fca000f8e583f */
[----:B------:R-:W-:Y:S02]  /*1310*/  UMOV UR8, UR6 ;  /* 0x0000000600087c82 */ /* 0x000fe40008000000 */
[----:B------:R-:W-:Y:S02]  /*1320*/  UMOV UR10, UR7 ;  /* 0x00000007000a7c82 */ /* 0x000fe40008000000 */
[----:B------:R-:W-:Y:S01]  /*1330*/  HGMMA.64x256x16.F32 R24, gdesc[UR8], RZ, !UPT, gsb0 ;  /* 0x03e00000081879f0 */ /* 0x000fe2000c0008ff */
[----:B------:R-:W-:Y:S02]  /*1340*/  UIADD3 UR8, UR6, 0x2, URZ ;  /* 0x0000000206087890 */ /* 0x000fe4000fffe03f */
[----:B------:R-:W-:Y:S01]  /*1350*/  UIADD3 UR10, UR7, 0x2, URZ ;  /* 0x00000002070a7890 */ /* 0x000fe2000fffe03f */
[----:B------:R-:W-:Y:S01]  /*1360*/  UMOV UR9, 0x40000040 ;  /* 0x4000004000097882 */ /* 0x000fe20000000000 */
[----:B------:R-:W-:Y:S01]  /*1370*/  UMOV UR11, 0x40000040 ;  /* 0x40000040000b7882 */ /* 0x000fe20000000000 */
[----:B------:R-:W-:-:S02]  /*1380*/  WARPGROUP.DEPBAR.LE gsb0, 0x0 ;  /* 0x00008000000079c5 */ /* 0x000fc40000010000 */
[----:B------:R-:W-:-:S15]  /*1390*/  WARPGROUP.ARRIVE ;  /* 0x00000000000079c5 */ /* 0x000fde0000000000 */
[----:B------:R-:W-:-:S05]  /*13a0*/  NOP ;  /* 0x0000000000007918 */ /* 0x000fca0000000000 */
[----:B------:R-:W-:Y:S01]  /*13b0*/  HGMMA.64x256x16.F32 R24, gdesc[UR8], R24, gsb0 ;  /* 0x03e00000081879f0 */ /* 0x000fe20008000818 */
[----:B------:R-:W-:Y:S02]  /*13c0*/  UIADD3 UR8, UR6, 0x4, URZ ;  /* 0x0000000406087890 */ /* 0x000fe4000fffe03f */
[----:B------:R-:W-:Y:S01]  /*13d0*/  UIADD3 UR10, UR7, 0x4, URZ ;  /* 0x00000004070a7890 */ /* 0x000fe2000fffe03f */
[----:B------:R-:W-:Y:S01]  /*13e0*/  UMOV UR9, 0x40000040 ;  /* 0x4000004000097882 */ /* 0x000fe20000000000 */
[----:B------:R-:W-:Y:S01]  /*13f0*/  UMOV UR11, 0x40000040 ;  /* 0x40000040000b7882 */ /* 0x000fe20000000000 */
[----:B------:R-:W-:Y:S02]  /*1400*/  WARPGROUP.DEPBAR.LE gsb0, 0x0 ;  /* 0x00008000000079c5 */ /* 0x000fe40000010000 */
        /* <DEDUP_REMOVED lines=10> */
[----:B------:R-:W-:Y:S03]  /*14b0*/  HGMMA.64x256x16.F32 R24, gdesc[UR8], R24, gsb0 ;  /* 0x03e00000081879f0 */ /* 0x000fe60008000818 */
[----:B------:R-:W-:Y:S02]  /*14c0*/  WARPGROUP.DEPBAR.LE gsb0, 0x0 ;  /* 0x00008000000079c5 */ /* 0x000fe40000010000 */
[----:B------:R-:W-:Y:S05]  /*14d0*/  @!P1 BRA `(.L_x_18) ;  /* 0x0000000400249947 */ /* 0x000fea0003800000 */
[----:B------:R-:W-:-:S04]  /*14e0*/  UIADD3 UR6, UR39, 0x1, URZ ;  /* 0x0000000127067890 */ /* 0x000fc8000fffe03f */
[----:B------:R-:W-:-:S04]  /*14f0*/  UISETP.NE.AND UP0, UPT, UR6, 0x4, UPT ;  /* 0x000000040600788c */ /* 0x000fc8000bf05270 */
[----:B------:R-:W-:Y:S02]  /*1500*/  USEL UR7, URZ, 0x1, UP0 ;  /* 0x000000013f077887 */ /* 0x000fe40008000000 */
[----:B------:R-:W-:Y:S02]  /*1510*/  USEL UR6, UR6, URZ, UP0 ;  /* 0x0000003f06067287 */ /* 0x000fe40008000000 */
[----:B------:R-:W-:-:S06]  /*1520*/  ULOP3.LUT UR7, UR38, UR7, URZ, 0x3c, !UPT ;  /* 0x0000000726077292 */ /* 0x000fcc000f8e3c3f */
[----:B01----:R-:W-:Y:S01]  /*1530*/  IMAD.U32 R5, RZ, RZ, UR7 ;  /* 0x00000007ff057e24 */ /* 0x003fe2000f8e00ff */
[----:B------:R-:W-:-:S06]  /*1540*/  UMOV UR7, UR39 ;  /* 0x0000002700077c82 */ /* 0x000fcc0008000000 */
.L_x_25:
[----:B01----:R-:W-:Y:S05]  /*1550*/  @!P0 BRA `(.L_x_19) ;  /* 0x0000000000048947 */ /* 0x003fea0003800000 */
[----:B------:R-:W-:Y:S01]  /*1560*/  BPT.TRAP 0x1 ;  /* 0x000000040000795c */ /* 0x000fe20000300000 */
.L_x_19:
[----:B------:R-:W0:Y:S01]  /*1570*/  S2UR UR9, SR_CgaCtaId ;  /* 0x00000000000979c3 */ /* 0x000e220000008800 */
[----:B------:R-:W-:Y:S01]  /*1580*/  UMOV UR8, 0x400 ;  /* 0x0000040000087882 */ /* 0x000fe20000000000 */
[----:B------:R-:W-:Y:S01]  /*1590*/  SHF.L.U32 R3, R5, 0x1f, RZ ;  /* 0x0000001f05037819 */ /* 0x000fe200000006ff */
[----:B0-----:R-:W-:-:S04]  /*15a0*/  ULEA UR14, UR9, UR8, 0x18 ;  /* 0x00000008090e7291 */ /* 0x001fc8000f8ec03f */
[----:B------:R-:W-:-:S09]  /*15b0*/  ULEA UR8, UR6, UR14, 0x3 ;  /* 0x0000000e06087291 */ /* 0x000fd2000f8e183f */
[----:B------:R0:W1:Y:S01]  /*15c0*/  SYNCS.PHASECHK.TRANS64.TRYWAIT P1, [UR8], R3 ;  /* 0x00000003ff0075a7 */ /* 0x0000620008020148 */
[----:B------:R-:W-:Y:S05]  /*15d0*/  @!P0 BRA `(.L_x_20) ;  /* 0x0000000000048947 */ /* 0x000fea0003800000 */
[----:B------:R-:W-:Y:S01]  /*15e0*/  BPT.TRAP 0x1 ;  /* 0x000000040000795c */ /* 0x000fe20000300000 */
.L_x_20:
[----:B-1----:R-:W-:Y:S05]  /*15f0*/  @P1 BRA `(.L_x_21) ;  /* 0x0000000000081947 */ /* 0x002fea0003800000 */
[----:B------:R-:W1:Y:S02]  /*1600*/  SYNCS.PHASECHK.TRANS64.TRYWAIT P1, [UR8], R3 ;  /* 0x00000003ff0075a7 */ /* 0x000e640008020148 */
[----:B-1----:R-:W-:Y:S05]  /*1610*/  @!P1 BRA `(.L_x_22) ;  /* 0x0000009c00f89947 */ /* 0x002fea0003800000 */
.L_x_21:
[----:B------:R-:W-:Y:S01]  /*1620*/  ULEA UR12, UR6, UR4, 0xa ;  /* 0x00000004060c7291 */ /* 0x000fe2000f8e503f */
[----:B------:R-:W-:Y:S01]  /*1630*/  WARPGROUP.ARRIVE ;  /* 0x00000000000079c5 */ /* 0x000fe20000000000 */
[----:B------:R-:W-:Y:S01]  /*1640*/  ULEA UR13, UR6, UR5, 0xb ;  /* 0x00000005060d7291 */ /* 0x000fe2000f8e583f */
[----:B------:R-:W-:Y:S01]  /*1650*/  UMOV UR9, 0x40000040 ;  /* 0x4000004000097882 */ /* 0x000fe20000000000 */
[----:B------:R-:W-:-:S03]  /*1660*/  UMOV UR11, 0x40000040 ;  /* 0x40000040000b7882 */ /* 0x000fc60000000000 */
[----:B------:R-:W-:Y:S02]  /*1670*/  UMOV UR8, UR12 ;  /* 0x0000000c00087c82 */ /* 0x000fe40008000000 */
[----:B------:R-:W-:Y:S02]  /*1680*/  UMOV UR10, UR13 ;  /* 0x0000000d000a7c82 */ /* 0x000fe40008000000 */
[----:B------:R-:W-:Y:S01]  /*1690*/  HGMMA.64x256x16.F32 R24, gdesc[UR8], R24, gsb0 ;  /* 0x03e00000081879f0 */ /* 0x000fe20008000818 */
        /* <DEDUP_REMOVED lines=26> */
[----:B------:R-:W-:Y:S01]  /*1840*/  BPT.TRAP 0x1 ;  /* 0x000000040000795c */ /* 0x000fe20000300000 */
.L_x_23:
[----:B------:R-:W-:Y:S01]  /*1850*/  ULEA UR8, UR7, UR14, 0x3 ;  /* 0x0000000e07087291 */ /* 0x000fe2000f8e183f */
[----:B------:R-:W-:-:S03]  /*1860*/  ISETP.GT.U32.AND P1, PT, R19, 0x1, PT ;  /* 0x000000011300780c */ /* 0x000fc60003f24070 */
[----:B------:R-:W-:-:S04]  /*1870*/  UIADD3 UR8, UR8, 0x20, URZ ;  /* 0x0000002008087890 */ /* 0x000fc8000fffe03f */
[----:B------:R-:W-:-:S09]  /*1880*/  UPRMT UR8, URZ, 0x654, UR8 ;  /* 0x000006543f087896 */ /* 0x000fd20008000008 */
[----:B------:R-:W-:Y:S01]  /*1890*/  SYNCS.ARRIVE.TRANS64.RED.A1T0 RZ, [UR8], RZ ;  /* 0x000000ffffff79a7 */ /* 0x000fe20008100408 */
[----:B------:R-:W-:Y:S05]  /*18a0*/  @P1 BRA `(.L_x_24) ;  /* 0x0000000000041947 */ /* 0x000fea0003800000 */
[----:B------:R-:W-:Y:S01]  /*18b0*/  BPT.TRAP 0x1 ;  /* 0x000000040000795c */ /* 0x000fe20000300000 */
.L_x_24:
[----:B------:R-:W-:Y:S01]  /*18c0*/  UIADD3 UR6, UR6, 0x1, URZ ;  /* 0x0000000106067890 */ /* 0x000fe2000fffe03f */
[C---:B------:R-:W-:Y:S01]  /*18d0*/  ISETP.GT.AND P1, PT, R0.reuse, 0x1, PT ;  /* 0x000000010000780c */ /* 0x040fe20003f24270 */
[----:B------:R-:W-:Y:S01]  /*18e0*/  UIADD3 UR7, UR7, 0x1, URZ ;  /* 0x0000000107077890 */ /* 0x000fe2000fffe03f */
[----:B------:R-:W-:Y:S01]  /*18f0*/  VIADD R0, R0, 0xffffffff ;  /* 0xffffffff00007836 */ /* 0x000fe20000000000 */
[----:B------:R-:W-:Y:S02]  /*1900*/  UISETP.NE.AND UP0, UPT, UR6, 0x4, UPT ;  /* 0x000000040600788c */ /* 0x000fe4000bf05270 */
[----:B------:R-:W-:Y:S02]  /*1910*/  UISETP.NE.AND UP1, UPT, UR7, 0x4, UPT ;  /* 0x000000040700788c */ /* 0x000fe4000bf25270 */
[----:B------:R-:W-:Y:S02]  /*1920*/  USEL UR8, URZ, 0x1, UP0 ;  /* 0x000000013f087887 */ /* 0x000fe40008000000 */
[----:B------:R-:W-:-:S02]  /*1930*/  USEL UR6, UR6, URZ, UP0 ;  /* 0x0000003f06067287 */ /* 0x000fc40008000000 */
[----:B------:R-:W-:Y:S02]  /*1940*/  USEL UR7, UR7, URZ, UP1 ;  /* 0x0000003f07077287 */ /* 0x000fe40008800000 */
[----:B------:R-:W-:Y:S01]  /*1950*/  LOP3.LUT R5, R5, UR8, RZ, 0x3c, !PT ;  /* 0x0000000805057c12 */ /* 0x000fe2000f8e3cff */
[----:B------:R-:W-:Y:S09]  /*1960*/  @P1 BRA `(.L_x_25) ;  /* 0xfffffff800f81947 */ /* 0x000ff2000383ffff */
.L_x_18:
[----:B------:R-:W2:Y:S02]  /*1970*/  LDC R0, c[0x0][0x28c] ;  /* 0x0000a300ff007b82 */ /* 0x000ea40000000800 */
[----:B--2---:R-:W-:-:S13]  /*1980*/  ISETP.GE.AND P1, PT, R0, 0x1, PT ;  /* 0x000000010000780c */ /* 0x004fda0003f26270 */
[----:B------:R-:W-:Y:S05]  /*1990*/  @!P1 BRA `(.L_x_26) ;  /* 0x0000000000409947 */ /* 0x000fea0003800000 */
[----:B------:R-:W-:Y:S05]  /*19a0*/  @!P0 BRA `(.L_x_27) ;  /* 0x0000000000048947 */ /* 0x000fea0003800000 */
[----:B------:R-:W-:Y:S01]  /*19b0*/  BPT.TRAP 0x1 ;  /* 0x000000040000795c */ /* 0x000fe20000300000 */
.L_x_27:
[----:B------:R-:W2:Y:S01]  /*19c0*/  S2UR UR6, SR_CgaCtaId ;  /* 0x00000000000679c3 */ /* 0x000ea20000008800 */
[----:B------:R-:W-:Y:S01]  /*19d0*/  UISETP.LT.AND UP0, UPT, UR40, 0x1, UPT ;  /* 0x000000012800788c */ /* 0x000fe2000bf01270 */
[----:B------:R-:W-:Y:S01]  /*19e0*/  ISETP.GT.U32.AND P0, PT, R19, 0x1, PT ;  /* 0x000000011300780c */ /* 0x000fe20003f04070 */
[----:B------:R-:W-:Y:S02]  /*19f0*/  UMOV UR5, 0x400 ;  /* 0x0000040000057882 */ /* 0x000fe40000000000 */
[----:B------:R-:W-:-:S04]  /*1a00*/  USEL UR4, UR40, 0x1, UP0 ;  /* 0x0000000128047887 */ /* 0x000fc80008000000 */
[----:B------:R-:W-:-:S04]  /*1a10*/  UIADD3 UR4, UR39, UR40, -UR4 ;  /* 0x0000002827047290 */ /* 0x000fc8000fffe804 */
[----:B------:R-:W-:-:S04]  /*1a20*/  USHF.L.U32 UR4, UR4, 0x3, URZ ;  /* 0x0000000304047899 */ /* 0x000fc8000800063f */
[----:B------:R-:W-:Y:S02]  /*1a30*/  ULOP3.LUT UR4, UR4, 0x18, URZ, 0xc0, !UPT ;  /* 0x0000001804047892 */ /* 0x000fe4000f8ec03f */
[----:B--2---:R-:W-:-:S04]  /*1a40*/  ULEA UR5, UR6, UR5, 0x18 ;  /* 0x0000000506057291 */ /* 0x004fc8000f8ec03f */
[----:B------:R-:W-:-:S04]  /*1a50*/  UIADD3 UR4, UR5, 0x20, UR4 ;  /* 0x0000002005047890 */ /* 0x000fc8000fffe004 */
[----:B------:R-:W-:-:S09]  /*1a60*/  UPRMT UR4, URZ, 0x654, UR4 ;  /* 0x000006543f047896 */ /* 0x000fd20008000004 */
[----:B------:R-:W-:Y:S01]  /*1a70*/  SYNCS.ARRIVE.TRANS64.RED.A1T0 RZ, [UR4], RZ ;  /* 0x000000ffffff79a7 */ /* 0x000fe20008100404 */
[----:B------:R-:W-:Y:S05]  /*1a80*/  @P0 BRA `(.L_x_26) ;  /* 0x0000000000040947 */ /* 0x000fea0003800000 */
[----:B------:R-:W-:Y:S01]  /*1a90*/  BPT.TRAP 0x1 ;  /* 0x000000040000795c */ /* 0x000fe20000300000 */
.L_x_26:
[----:B------:R-:W2:Y:S01]  /*1aa0*/  LDC R7, c[0x0][0x288] ;  /* 0x0000a200ff077b82 */ /* 0x000ea20000000800 */
[----:B01----:R-:W-:Y:S01]  /*1ab0*/  SHF.R.U32.HI R3, RZ, 0x2, R18 ;  /* 0x00000002ff037819 */ /* 0x003fe20000011612 */
[----:B------:R-:W-:Y:S01]  /*1ac0*/  UIADD3 UR39, UR40, UR39, URZ ;  /* 0x0000002728277290 */ /* 0x000fe2000fffe03f */
[C---:B------:R-:W-:Y:S01]  /*1ad0*/  LOP3.LUT R4, R18.reuse, 0x60, RZ, 0xc0, !PT ;  /* 0x0000006012047812 */ /* 0x040fe200078ec0ff */
[----:B------:R-:W-:Y:S01]  /*1ae0*/  ULDC UR8, c[0x0][0x284] ;  /* 0x0000a10000087ab9 */ /* 0x000fe20000000800 */
[----:B------:R-:W-:Y:S01]  /*1af0*/  LOP3.LUT R3, R3, 0x7, RZ, 0xc0, !PT ;  /* 0x0000000703037812 */ /* 0x000fe200078ec0ff */
[----:B------:R-:W-:Y:S01]  /*1b00*/  USHF.R.U32.HI UR4, URZ, 0x2, UR39 ;  /* 0x000000023f047899 */ /* 0x000fe20008011627 */
[----:B------:R-:W-:Y:S01]  /*1b10*/  SHF.R.U32.HI R10, RZ, 0x1, R4 ;  /* 0x00000001ff0a7819 */ /* 0x000fe20000011604 */
[----:B------:R-:W-:Y:S01]  /*1b20*/  IMAD.SHL.U32 R4, R18, 0x2, RZ ;  /* 0x0000000212047824 */ /* 0x000fe200078e00ff */
[----:B------:R-:W-:Y:S01]  /*1b30*/  LOP3.LUT R0, R22, 0x1, RZ, 0xc0, !PT ;  /* 0x0000000116007812 */ /* 0x000fe200078ec0ff */
[----:B------:R-:W-:Y:S01]  /*1b40*/  ULOP3.LUT UR4, UR4, 0x1, URZ, 0xc0, !UPT ;  /* 0x0000000104047892 */ /* 0x000fe2000f8ec03f */
[----:B------:R-:W-:Y:S01]  /*1b50*/  IADD3 R5, RZ, -R10, -R3 ;  /* 0x8000000aff057210 */ /* 0x000fe20007ffe803 */
[----:B------:R-:W-:Y:S01]  /*1b60*/  UISETP.GT.U32.AND UP1, UPT, UR39, 0x3, UPT ;  /* 0x000000032700788c */ /* 0x000fe2000bf24070 */
[----:B------:R-:W-:Y:S01]  /*1b70*/  LOP3.LUT R9, R4, 0x6, RZ, 0xc0, !PT ;  /* 0x0000000604097812 */ /* 0x000fe200078ec0ff */
[C---:B------:R-:W-:Y:S01]  /*1b80*/  IMAD.SHL.U32 R6, R0.reuse, 0x40, RZ ;  /* 0x0000004000067824 */ /* 0x040fe200078e00ff */
[----:B------:R-:W-:Y:S01]  /*1b90*/  UISETP.NE.U32.AND UP0, UPT, UR4, 0x1, UPT ;  /* 0x000000010400788c */ /* 0x000fe2000bf05070 */
[----:B------:R-:W-:Y:S01]  /*1ba0*/  IMAD R11, R0, -0x40, R5 ;  /* 0xffffffc0000b7824 */ /* 0x000fe200078e0205 */
[----:B------:R-:W-:Y:S01]  /*1bb0*/  LOP3.LUT R0, R18, 0x3, RZ, 0xc0, !PT ;  /* 0x0000000312007812 */ /* 0x000fe200078ec0ff */
[----:B------:R-:W-:Y:S01]  /*1bc0*/  ULDC.64 UR6, c[0x0][0x5d0] ;  /* 0x0001740000067ab9 */ /* 0x000fe20000000a00 */
[----:B------:R-:W-:Y:S01]  /*1bd0*/  PRMT R8, R9, 0x6540, R152 ;  /* 0x0000654009087816 */ /* 0x000fe20000000098 */
[----:B------:R-:W-:Y:S01]  /*1be0*/  IMAD.SHL.U32 R152, R152, 0x100, RZ ;  /* 0x0000010098987824 */ /* 0x000fe200078e00ff */
[----:B------:R-:W-:Y:S01]  /*1bf0*/  SHF.R.S32.HI R21, RZ, 0x1f, R23 ;  /* 0x0000001fff157819 */ /* 0x000fe20000011417 */
[----:B------:R-:W-:Y:S01]  /*1c00*/  UISETP.LT.U32.AND UP1, UPT, UR40, 0x4, UP1 ;  /* 0x000000042800788c */ /* 0x000fe20008f21070 */
[----:B------:R-:W-:Y:S01]  /*1c10*/  SHF.R.S32.HI R9, RZ, 0x1f, R8 ;  /* 0x0000001fff097819 */ /* 0x000fe20000011408 */
[----:B--2---:R-:W-:Y:S01]  /*1c20*/  IMAD R13, R0, -0x2, R7 ;  /* 0xfffffffe000d7824 */ /* 0x004fe200078e0207 */
[----:B------:R-:W-:Y:S01]  /*1c30*/  ISETP.GE.AND P0, PT, R152, R7, PT ;  /* 0x000000079800720c */ /* 0x000fe20003f06270 */
[----:B------:R-:W-:Y:S01]  /*1c40*/  IMAD.SHL.U32 R0, R153, 0x80, RZ ;  /* 0x0000008099007824 */ /* 0x000fe200078e00ff */
[----:B------:R-:W-:Y:S01]  /*1c50*/  UISETP.GT.U32.AND UP0, UPT, UR40, 0x3, !UP0 ;  /* 0x000000032800788c */ /* 0x000fe2000c704070 */
[----:B------:R-:W-:Y:S01]  /*1c60*/  IMAD R4, R21, UR6, RZ ;  /* 0x0000000615047c24 */ /* 0x000fe2000f8e02ff */
[----:B------:R-:W-:Y:S01]  /*1c70*/  LOP3.LUT R3, R6, 0x40, R3, 0xe2, !PT ;  /* 0x0000004006037812 */ /* 0x000fe200078ee203 */
[----:B------:R-:W-:Y:S01]  /*1c80*/  USEL UR5, URZ, 0x1, !UP1 ;  /* 0x000000013f057887 */ /* 0x000fe2000c800000 */
[C---:B------:R-:W-:Y:S01]  /*1c90*/  ISETP.GE.OR P0, PT, R0.reuse, UR8, P0 ;  /* 0x0000000800007c0c */ /* 0x040fe20008706670 */
[----:B------:R-:W-:Y:S01]  /*1ca0*/  USEL UR4, URZ, 0x1, !UP0 ;  /* 0x000000013f047887 */ /* 0x000fe2000c000000 */
[----:B------:R-:W-:Y:S01]  /*1cb0*/  IMAD.WIDE R6, R153, 0x80, RZ ;  /* 0x0000008099067825 */ /* 0x000fe200078e02ff */
[----:B------:R-:W-:Y:S01]  /*1cc0*/  ULOP3.LUT UR39, UR39, 0x3, URZ, 0xc0, !UPT ;  /* 0x0000000327277892 */ /* 0x000fe2000f8ec03f */
[----:B------:R-:W-:Y:S01]  /*1cd0*/  IADD3 R0, -R0, UR8, R11 ;  /* 0x0000000800007c10 */ /* 0x000fe2000fffe10b */
[----:B------:R-:W-:Y:S01]  /*1ce0*/  ULOP3.LUT UR38, UR4, UR38, UR5, 0x96, !UPT ;  /* 0x0000002604267292 */ /* 0x000fe2000f8e9605 */
[C---:B------:R-:W-:Y:S01]  /*1cf0*/  IMAD R15, R23.reuse, UR7, R4 ;  /* 0x00000007170f7c24 */ /* 0x040fe2000f8e0204 */
[----:B------:R-:W-:Y:S01]  /*1d00*/  LOP3.LUT R167, R6, R3, R10, 0xfe, !PT ;  /* 0x0000000306a77212 */ /* 0x000fe200078efe0a */
[----:B------:R-:W-:-:S04]  /*1d10*/  IMAD.WIDE.U32 R4, R23, UR6, R8 ;  /* 0x0000000617047c25 */ /* 0x000fc8000f8e0008 */
[----:B------:R-:W-:Y:S02]  /*1d20*/  IMAD.IADD R5, R5, 0x1, R15 ;  /* 0x0000000105057824 */ /* 0x000fe400078e020f */
[----:B------:R-:W-:Y:S02]  /*1d30*/  IMAD.IADD R3, R13, 0x1, -R152 ;  /* 0x000000010d037824 */ /* 0x000fe400078e0a98 */
[----:B------:R-:W-:Y:S01]  /*1d40*/  IMAD.MOV.U32 R153, RZ, RZ, -0x1 ;  /* 0xffffffffff997424 */ /* 0x000fe200078e00ff */
[----:B------:R-:W-:Y:S06]  /*1d50*/  @P0 BRA `(.L_x_28) ;  /* 0x0000007800dc0947 */ /* 0x000fec0003800000 */
[----:B------:R-:W0:Y:S01]  /*1d60*/  LDC.64 R10, c[0x0][0x5c8] ;  /* 0x00017200ff0a7b82 */ /* 0x000e220000000a00 */
[----:B-----5:R-:W-:Y:S01]  /*1d70*/  FSETP.NEU.AND P0, PT, R155, RZ, PT ;  /* 0x000000ff9b00720b */ /* 0x020fe20003f0d000 */
[----:B------:R-:W-:Y:S01]  /*1d80*/  BSSY B0, `(.L_x_28) ;  /* 0x00007b4000007945 */ /* 0x000fe20003800000 */
[----:B------:R-:W-:-:S04]  /*1d90*/  ISETP.GT.AND P2, PT, R3, RZ, PT ;  /* 0x000000ff0300720c */ /* 0x000fc80003f44270 */
[----:B------:R-:W-:Y:S01]  /*1da0*/  ISETP.GT.AND P1, PT, R0, RZ, P2 ;  /* 0x000000ff0000720c */ /* 0x000fe20001724270 */
[-C--:B0-----:R-:W-:Y:S02]  /*1db0*/  IMAD R12, R7, R10.reuse, RZ ;  /* 0x0000000a070c7224 */ /* 0x081fe400078e02ff */
[----:B------:R-:W-:-:S04]  /*1dc0*/  IMAD.WIDE.U32 R160, R167, R10, R4 ;  /* 0x0000000aa7a07225 */ /* 0x000fc800078e0004 */
[----:B------:R-:W-:-:S04]  /*1dd0*/  IMAD R5, R167, R11, R12 ;  /* 0x0000000ba7057224 */ /* 0x000fc800078e020c */
[----:B------:R-:W-:Y:S01]  /*1de0*/  IMAD.IADD R169, R161, 0x1, R5 ;  /* 0x00000001a1a97824 */ /* 0x000fe200078e0205 */
[----:B------:R-:W-:Y:S06]  /*1df0*/  @!P0 BRA `(.L_x_29) ;  /* 0x0000005400988947 */ /* 0x000fec0003800000 */
[----:B------:R-:W0:Y:S01]  /*1e00*/  LDC.64 R14, c[0x0][0x5b8] ;  /* 0x00016e00ff0e7b82 */ /* 0x000e220000000a00 */
[----:B------:R-:W-:-:S07]  /*1e10*/  ULDC.64 UR4, c[0x0][0x5c0] ;  /* 0x0001700000047ab9 */ /* 0x000fce0000000a00 */
[----:B------:R-:W1:Y:S08]  /*1e20*/  LDC.64 R164, c[0x0][0x5b0] ;  /* 0x00016c00ffa47b82 */ /* 0x000e700000000a00 */
[----:B------:R-:W2:Y:S01]  /*1e30*/  LDC.64 R12, c[0x0][0x5a8] ;  /* 0x00016a00ff0c7b82 */ /* 0x000ea20000000a00 */
[-C--:B0-----:R-:W-:Y:S02]  /*1e40*/  IMAD R4, R21, R14.reuse, RZ ;  /* 0x0000000e15047224 */ /* 0x081fe400078e02ff */
[----:B------:R-:W-:-:S04]  /*1e50*/  IMAD.WIDE.U32 R162, R23, R14, R8 ;  /* 0x0000000e17a27225 */ /* 0x000fc800078e0008 */
[----:B------:R-:W-:Y:S02]  /*1e60*/  IMAD R159, R23, R15, R4 ;  /* 0x0000000f179f7224 */ /* 0x000fe400078e0204 */
[-C--:B-1----:R-:W-:Y:S02]  /*1e70*/  IMAD R6, R7, R164.reuse, RZ ;  /* 0x000000a407067224 */ /* 0x082fe400078e02ff */
[----:B------:R-:W-:Y:S02]  /*1e80*/  IMAD.IADD R21, R163, 0x1, R159 ;  /* 0x00000001a3157824 */ /* 0x000fe400078e029f */
[----:B------:R-:W-:Y:S02]  /*1e90*/  IMAD.MOV.U32 R20, RZ, RZ, R162 ;  /* 0x000000ffff147224 */ /* 0x000fe400078e00a2 */
[C---:B------:R-:W-:Y:S02]  /*1ea0*/  IMAD R161, R167.reuse, R165, R6 ;  /* 0x000000a5a7a17224 */ /* 0x040fe400078e0206 */
[----:B------:R-:W-:-:S04]  /*1eb0*/  IMAD.WIDE.U32 R4, R167, R164, R20 ;  /* 0x000000a4a7047225 */ /* 0x000fc800078e0014 */
[----:B------:R-:W-:Y:S01]  /*1ec0*/  IMAD.IADD R5, R5, 0x1, R161 ;  /* 0x0000000105057824 */ /* 0x000fe200078e02a1 */
[----:B--2---:R-:W-:-:S04]  /*1ed0*/  LEA R6, P0, R4, R12, 0x1 ;  /* 0x0000000c04067211 */ /* 0x004fc800078008ff */
[----:B------:R-:W-:-:S05]  /*1ee0*/  LEA.HI.X R7, R4, R13, R5, 0x1, P0 ;  /* 0x0000000d04077211 */ /* 0x000fca00000f0c05 */
[----:B------:R0:W2:Y:S01]  /*1ef0*/  @P1 LDG.E.LTC128B.U16 R15, desc[UR36][R6.64] ;  /* 0x00000024060f1981 */ /* 0x0000a2000c1e1520 */
[----:B------:R-:W-:Y:S01]  /*1f00*/  IMAD.WIDE.U32 R156, R167, R164, R8 ;  /* 0x000000a4a79c7225 */ /* 0x000fe200078e0008 */
[----:B------:R-:W-:Y:S03]  /*1f10*/  BSSY B1, `(.L_x_30) ;  /* 0x0000013000017945 */ /* 0x000fe60003800000 */
[----:B------:R-:W-:Y:S02]  /*1f20*/  IMAD.IADD R157, R161, 0x1, R157 ;  /* 0x00000001a19d7824 */ /* 0x000fe400078e029d */
[----:B------:R-:W-:-:S04]  /*1f30*/  IMAD.WIDE.U32 R156, R23, R14, R156 ;  /* 0x0000000e179c7225 */ /* 0x000fc800078e009c */
[----:B0-----:R-:W-:Y:S01]  /*1f40*/  IMAD.IADD R7, R159, 0x1, R157 ;  /* 0x000000019f077824 */ /* 0x001fe200078e029d */
[----:B------:R-:W-:Y:S02]  /*1f50*/  LEA R6, P4, R156, R12, 0x1 ;  /* 0x0000000c9c067211 */ /* 0x000fe400078808ff */
[----:B------:R-:W-:Y:S02]  /*1f60*/  SHF.L.U64.HI R157, R164, 0x3, R165 ;  /* 0x00000003a49d7819 */ /* 0x000fe400000102a5 */
[----:B------:R-:W-:Y:S01]  /*1f70*/  LEA.HI.X R7, R156, R13, R7, 0x1, P4 ;  /* 0x0000000d9c077211 */ /* 0x000fe200020f0c07 */
[----:B------:R-:W-:Y:S02]  /*1f80*/  IMAD.SHL.U32 R156, R164, 0x8, RZ ;  /* 0x00000008a49c7824 */ /* 0x000fe400078e00ff */
[----:B--2---:R-:W-:-:S05]  /*1f90*/  HADD2.F32 R4, -RZ, R15.H0_H0 ;  /* 0x2000000fff047230 */ /* 0x004fca0000004100 */
[----:B------:R-:W-:Y:S01]  /*1fa0*/  FMUL R5, R4, R155 ;  /* 0x0000009b04057220 */ /* 0x000fe20000400000 */
[----:B------:R-:W-:-:S03]  /*1fb0*/  LEA R4, P0, R160, UR4, 0x1 ;  /* 0x00000004a0047c11 */ /* 0x000fc6000f8008ff */
[----:B------:R-:W-:Y:S01]  /*1fc0*/  FFMA R24, R24, R154, R5 ;  /* 0x0000009a18187223 */ /* 0x000fe20000000005 */
[----:B------:R-:W-:Y:S02]  /*1fd0*/  LEA.HI.X R5, R160, UR5, R169, 0x1, P0 ;  /* 0x00000005a0057c11 */ /* 0x000fe400080f0ca9 */
[----:B------:R-:W-:Y:S02]  /*1fe0*/  ISETP.GT.AND P0, PT, R3, 0x1, PT ;  /* 0x000000010300780c */ /* 0x000fe40003f04270 */
[----:B------:R-:W-:Y:S02]  /*1ff0*/  F2FP.F16.F32.PACK_AB R24, RZ, R24 ;  /* 0x00000018ff18723e */ /* 0x000fe400000000ff */
[----:B------:R-:W-:-:S03]  /*2000*/  ISETP.GT.AND P3, PT, R0, RZ, P0 ;  /* 0x000000ff0000720c */ /* 0x000fc60000764270 */
[----:B------:R0:W-:Y:S10]  /*2010*/  @P1 STG.E.U16 desc[UR36][R4.64], R24 ;  /* 0x0000001804001986 */ /* 0x0001f4000c101524 */
[----:B------:R-:W-:Y:S05]  /*2020*/  @!P3 BRA `(.L_x_31) ;  /* 0x000000000004b947 */ /* 0x000fea0003800000 */
[----:B------:R1:W5:Y:S02]  /*2030*/  LDG.E.LTC128B.U16 R15, desc[UR36][R6.64+0x2] ;  /* 0x00000224060f7981 */ /* 0x000364000c1e1520 */
.L_x_31:
[----:B------:R-:W-:Y:S05]  /*2040*/  BSYNC B1 ;  /* 0x0000000000017941 */ /* 0x000fea0003800000 */
.L_x_30:
[----:B-----5:R-:W-:Y:S01]  /*2050*/  HADD2.F32 R20, -RZ, R15.H0_H0 ;  /* 0x2000000fff147230 */ /* 0x020fe20000004100 */
[----:B------:R-:W-:Y:S01]  /*2060*/  ISETP.GT.AND P2, PT, R0, 0x8, P2 ;  /* 0x000000080000780c */ /* 0x000fe20001744270 */
[----:B------:R-:W-:Y:S01]  /*2070*/  IMAD.WIDE.U32 R156, R167, R164, R156 ;  /* 0x000000a4a79c7225 */ /* 0x000fe200078e009c */
[----:B------:R-:W-:-:S03]  /*2080*/  PRMT R152, R15, 0x7610, R152 ;  /* 0x000076100f987816 */ /* 0x000fc60000000098 */
[----:B------:R-:W-:Y:S01]  /*2090*/  FMUL R20, R20, R155 ;  /* 0x0000009b14147220 */ /* 0x000fe20000400000 */
[----:B------:R-:W-:Y:S01]  /*20a0*/  IMAD.IADD R161, R161, 0x1, R157 ;  /* 0x00000001a1a17824 */ /* 0x000fe200078e029d */
[----:B------:R-:W-:Y:S02]  /*20b0*/  IADD3 R162, P1, R162, R156, RZ ;  /* 0x0000009ca2a27210 */ /* 0x000fe40007f3e0ff */
[----:B------:R-:W-:-:S03]  /*20c0*/  FFMA R25, R25, R154, R20 ;  /* 0x0000009a19197223 */ /* 0x000fc60000000014 */
[----:B------:R-:W-:Y:S01]  /*20d0*/  IMAD.X R21, R161, 0x1, R21, P1 ;  /* 0x00000001a1157824 */ /* 0x000fe200008e0615 */
[C---:B------:R-:W-:Y:S02]  /*20e0*/  LEA R20, P1, R162.reuse, R12, 0x1 ;  /* 0x0000000ca2147211 */ /* 0x040fe400078208ff */
[----:B------:R-:W-:Y:S02]  /*20f0*/  F2FP.F16.F32.PACK_AB R25, RZ, R25 ;  /* 0x00000019ff19723e */ /* 0x000fe400000000ff */
[----:B------:R-:W-:Y:S02]  /*2100*/  LEA.HI.X R21, R162, R13, R21, 0x1, P1 ;  /* 0x0000000da2157211 */ /* 0x000fe400008f0c15 */
[----:B------:R-:W-:-:S05]  /*2110*/  PRMT R157, R25, 0x7610, R157 ;  /* 0x00007610199d7816 */ /* 0x000fca000000009d */
[----:B------:R2:W-:Y:S04]  /*2120*/  @P3 STG.E.U16 desc[UR36][R4.64+0x2], R157 ;  /* 0x0000029d04003986 */ /* 0x0005e8000c101524 */
[----:B------:R-:W0:Y:S01]  /*2130*/  @P2 LDG.E.LTC128B.U16 R152, desc[UR36][R20.64] ;  /* 0x0000002414982981 */ /* 0x000e22000c1e1520 */
[----:B------:R-:W-:Y:S01]  /*2140*/  IADD3 R8, P1, R8, R156, RZ ;  /* 0x0000009c08087210 */ /* 0x000fe20007f3e0ff */
[----:B------:R-:W-:Y:S01]  /*2150*/  BSSY B1, `(.L_x_32) ;  /* 0x0000011000017945 */ /* 0x000fe20003800000 */
[----:B------:R-:W-:Y:S02]  /*2160*/  SHF.L.U64.HI R11, R10, 0x4, R11 ;  /* 0x000000040a0b7819 */ /* 0x000fe4000001020b */
[----:B------:R-:W-:Y:S01]  /*2170*/  ISETP.GT.AND P0, PT, R0, 0x8, P0 ;  /* 0x000000080000780c */ /* 0x000fe20000704270 */
[----:B------:R-:W-:Y:S01]  /*2180*/  IMAD.X R9, R9, 0x1, R161, P1 ;  /* 0x0000000109097824 */ /* 0x000fe200008e06a1 */
[----:B------:R-:W-:Y:S01]  /*2190*/  LEA R10, P1, R10, R4, 0x4 ;  /* 0x000000040a0a7211 */ /* 0x000fe200078220ff */
[----:B------:R-:W-:-:S04]  /*21a0*/  IMAD.WIDE.U32 R14, R23, R14, R8 ;  /* 0x0000000e170e7225 */ /* 0x000fc800078e0008 */
[----:B------:R-:W-:Y:S01]  /*21b0*/  IMAD.X R11, R11, 0x1, R5, P1 ;  /* 0x000000010b0b7824 */ /* 0x000fe200008e0605 */
[----:B------:R-:W-:Y:S01]  /*21c0*/  LEA R8, P3, R14, R12, 0x1 ;  /* 0x0000000c0e087211 */ /* 0x000fe200078608ff */
[----:B------:R-:W-:-:S05]  /*21d0*/  IMAD.IADD R9, R159, 0x1, R15 ;  /* 0x000000019f097824 */ /* 0x000fca00078e020f */
[----:B------:R-:W-:Y:S01]  /*21e0*/  LEA.HI.X R9, R14, R13, R9, 0x1, P3 ;  /* 0x0000000d0e097211 */ /* 0x000fe200018f0c09 */
[----:B0-----:R-:W-:-:S05]  /*21f0*/  HADD2.F32 R24, -RZ, R152.H0_H0 ;  /* 0x20000098ff187230 */ /* 0x001fca0000004100 */
[----:B------:R-:W-:-:S04]  /*2200*/  FMUL R25, R24, R155 ;  /* 0x0000009b18197220 */ /* 0x000fc80000400000 */
[----:B------:R-:W-:-:S05]  /*2210*/  FFMA R25, R26, R154, R25 ;  /* 0x0000009a1a197223 */ /* 0x000fca0000000019 */
[----:B------:R-:W-:-:S05]  /*2220*/  F2FP.F16.F32.PACK_AB R25, RZ, R25 ;  /* 0x00000019ff19723e */ /* 0x000fca00000000ff */
[----:B------:R2:W-:Y:S01]  /*2230*/  @P2 STG.E.U16 desc[UR36][R10.64], R25 ;  /* 0x000000190a002986 */ /* 0x0005e2000c101524 */
[----:B------:R-:W-:Y:S05]  /*2240*/  @!P0 BRA `(.L_x_33) ;  /* 0x0000000000048947 */ /* 0x000fea0003800000 */
[----:B------:R0:W5:Y:S02]  /*2250*/  LDG.E.LTC128B.U16 R152, desc[UR36][R8.64+0x2] ;  /* 0x0000022408987981 */ /* 0x000164000c1e1520 */
.L_x_33:
[----:B------:R-:W-:Y:S05]  /*2260*/  BSYNC B1 ;  /* 0x0000000000017941 */ /* 0x000fea0003800000 */
.L_x_32:
[----:B-----5:R-:W-:Y:S01]  /*2270*/  HADD2.F32 R12, -RZ, R152.H0_H0 ;  /* 0x20000098ff0c7230 */ /* 0x020fe20000004100 */
[----:B------:R-:W-:Y:S01]  /*2280*/  ISETP.GT.AND P1, PT, R3, 0x8, PT ;  /* 0x000000080300780c */ /* 0x000fe20003f24270 */
[----:B------:R-:W-:Y:S03]  /*2290*/  BSSY B1, `(.L_x_34) ;  /* 0x0000008000017945 */ /* 0x000fe60003800000 */
[----:B------:R-:W-:Y:S01]  /*22a0*/  FMUL R12, R12, R155 ;  /* 0x0000009b0c0c7220 */ /* 0x000fe20000400000 */
[----:B------:R-:W-:-:S03]  /*22b0*/  ISETP.GT.AND P2, PT, R0, RZ, P1 ;  /* 0x000000ff0000720c */ /* 0x000fc60000f44270 */
[----:B------:R-:W-:-:S05]  /*22c0*/  FFMA R12, R27, R154, R12 ;  /* 0x0000009a1b0c7223 */ /* 0x000fca000000000c */
[----:B------:R-:W-:-:S05]  /*22d0*/  F2FP.F16.F32.PACK_AB R12, RZ, R12 ;  /* 0x0000000cff0c723e */ /* 0x000fca00000000ff */
[----:B------:R3:W-:Y:S01]  /*22e0*/  @P0 STG.E.U16 desc[UR36][R10.64+0x2], R12 ;  /* 0x0000020c0a000986 */ /* 0x0007e2000c101524 */
[----:B------:R-:W-:Y:S05]  /*22f0*/  @!P2 BRA `(.L_x_35) ;  /* 0x000000000004a947 */ /* 0x000fea0003800000 */
[----:B------:R4:W5:Y:S02]  /*2300*/  LDG.E.LTC128B.U16 R152, desc[UR36][R6.64+0x10] ;  /* 0x0000102406987981 */ /* 0x000964000c1e1520 */
.L_x_35:
[----:B------:R-:W-:Y:S05]  /*2310*/  BSYNC B1 ;  /* 0x0000000000017941 */ /* 0x000fea0003800000 */
.L_x_34:
[----:B---3-5:R-:W-:Y:S01]  /*2320*/  HADD2.F32 R12, -RZ, R152.H0_H0 ;  /* 0x20000098ff0c7230 */ /* 0x028fe20000004100 */
        /* <DEDUP_REMOVED lines=9> */
.L_x_37:
[----:B------:R-:W-:Y:S05]  /*23c0*/  BSYNC B1 ;  /* 0x0000000000017941 */ /* 0x000fea0003800000 */
.L_x_36:
[----:B-----5:R-:W-:Y:S01]  /*23d0*/  HADD2.F32 R12, -RZ, R152.H0_H0 ;  /* 0x20000098ff0c7230 */ /* 0x020fe20000004100 */
[----:B------:R-:W-:Y:S01]  /*23e0*/  ISETP.GT.AND P1, PT, R0, 0x8, P1 ;  /* 0x000000080000780c */ /* 0x000fe20000f24270 */
[----:B------:R-:W-:Y:S03]  /*23f0*/  BSSY B1, `(.L_x_38) ;  /* 0x0000007000017945 */ /* 0x000fe60003800000 */
[----:B------:R-:W-:-:S04]  /*2400*/  FMUL R12, R12, R155 ;  /* 0x0000009b0c0c7220 */ /* 0x000fc80000400000 */
[----:B------:R-:W-:-:S05]  /*2410*/  FFMA R12, R29, R154, R12 ;  /* 0x0000009a1d0c7223 */ /* 0x000fca000000000c */
[----:B------:R-:W-:-:S05]  /*2420*/  F2FP.F16.F32.PACK_AB R12, RZ, R12 ;  /* 0x0000000cff0c723e */ /* 0x000fca00000000ff */
[----:B------:R0:W-:Y:S01]  /*2430*/  @P3 STG.E.U16 desc[UR36][R4.64+0x12], R12 ;  /* 0x0000120c04003986 */ /* 0x0001e2000c101524 */
[----:B------:R-:W-:Y:S05]  /*2440*/  @!P1 BRA `(.L_x_39) ;  /* 0x0000000000049947 */ /* 0x000fea0003800000 */
[----:B------:R0:W5:Y:S02]  /*2450*/  LDG.E.LTC128B.U16 R152, desc[UR36][R8.64+0x10] ;  /* 0x0000102408987981 */ /* 0x000164000c1e1520 */
.L_x_39:
[----:B------:R-:W-:Y:S05]  /*2460*/  BSYNC B1 ;  /* 0x0000000000017941 */ /* 0x000fea0003800000 */
.L_x_38:
[----:B0----5:R-:W-:Y:S01]  /*2470*/  HADD2.F32 R12, -RZ, R152.H0_H0 ;  /* 0x20000098ff0c7230 */ /* 0x021fe20000004100 */
[----:B------:R-:W-:Y:S01]  /*2480*/  ISETP.GT.AND P0, PT, R0, 0x8, P0 ;  /* 0x000000080000780c */ /* 0x000fe20000704270 */
[----:B------:R-:W-:Y:S03]  /*2490*/  BSSY B1, `(.L_x_40) ;  /* 0x0000007000017945 */ /* 0x000fe60003800000 */
[----:B---3--:R-:W-:-:S04]  /*24a0*/  FMUL R13, R12, R155 ;  /* 0x0000009b0c0d7220 */ /* 0x008fc80000400000 */
[----:B------:R-:W-:-:S05]  /*24b0*/  FFMA R13, R30, R154, R13 ;  /* 0x0000009a1e0d7223 */ /* 0x000fca000000000d */
[----:B------:R-:W-:-:S05]  /*24c0*/  F2FP.F16.F32.PACK_AB R13, RZ, R13 ;  /* 0x0000000dff0d723e */ /* 0x000fca00000000ff */
[----:B------:R0:W-:Y:S01]  /*24d0*/  @P1 STG.E.U16 desc[UR36][R10.64+0x10], R13 ;  /* 0x0000100d0a001986 */ /* 0x0001e2000c101524 */
[----:B------:R-:W-:Y:S05]  /*24e0*/  @!P0 BRA `(.L_x_41) ;  /* 0x0000000000048947 */ /* 0x000fea0003800000 */
[----:B------:R3:W5:Y:S02]  /*24f0*/  LDG.E.LTC128B.U16 R152, desc[UR36][R8.64+0x12] ;  /* 0x0000122408987981 */ /* 0x000764000c1e1520 */
.L_x_41:
[----:B------:R-:W-:Y:S05]  /*2500*/  BSYNC B1 ;  /* 0x0000000000017941 */ /* 0x000fea0003800000 */
.L_x_40:
        /* <DEDUP_REMOVED lines=10> */
.L_x_43:
[----:B------:R-:W-:Y:S05]  /*25b0*/  BSYNC B1 ;  /* 0x0000000000017941 */ /* 0x000fea0003800000 */
.L_x_42:
[----:B0----5:R-:W-:Y:S01]  /*25c0*/  HADD2.F32 R12, -RZ, R152.H0_H0 ;  /* 0x20000098ff0c7230 */ /* 0x021fe20000004100 */
        /* <DEDUP_REMOVED lines=9> */
.L_x_45:
[----:B------:R-:W-:Y:S05]  /*2660*/  BSYNC B1 ;  /* 0x0000000000017941 */ /* 0x000fea0003800000 */
.L_x_44:
        /* <DEDUP_REMOVED lines=9> */
.L_x_47:
[----:B------:R-:W-:Y:S05]  /*2700*/  BSYNC B1 ;  /* 0x0000000000017941 */ /* 0x000fea0003800000 */
.L_x_46:
[----:B0----5:R-:W-:Y:S01]  /*2710*/  HADD2.F32 R12, -RZ, R152.H0_H0 ;  /* 0x20000098ff0c7230 */ /* 0x021fe20000004100 */
        /* <DEDUP_REMOVED lines=8> */
.L_x_49:
[----:B------:R-:W-:Y:S05]  /*27a0*/  BSYNC B1 ;  /* 0x0000000000017941 */ /* 0x000fea0003800000 */
.L_x_48:
        /* <DEDUP_REMOVED lines=10> */
.L_x_51:
[----:B------:R-:W-:Y:S05]  /*2850*/  BSYNC B1 ;  /* 0x0000000000017941 */ /* 0x000fea0003800000 */
.L_x_50:
        /* <DEDUP_REMOVED lines=10> */
.L_x_53:
[----:B------:R-:W-:Y:S05]  /*2900*/  BSYNC B1 ;  /* 0x0000000000017941 */ /* 0x000fea0003800000 */
.L_x_52:
        /* <DEDUP_REMOVED lines=9> */
.L_x_55:
[----:B------:R-:W-:Y:S05]  /*29a0*/  BSYNC B1 ;  /* 0x0000000000017941 */ /* 0x000fea0003800000 */
.L_x_54:
        /* <DEDUP_REMOVED lines=9> */
.L_x_57:
[----:B------:R-:W-:Y:S05]  /*2a40*/  BSYNC B1 ;  /* 0x0000000000017941 */ /* 0x000fea0003800000 */
.L_x_56:
        /* <DEDUP_REMOVED lines=10> */
.L_x_59:
[----:B------:R-:W-:Y:S05]  /*2af0*/  BSYNC B1 ;  /* 0x0000000000017941 */ /* 0x000fea0003800000 */
.L_x_58:
        /* <DEDUP_REMOVED lines=10> */
.L_x_61:
[----:B------:R-:W-:Y:S05]  /*2ba0*/  BSYNC B1 ;  /* 0x0000000000017941 */ /* 0x000fea0003800000 */
.L_x_60:
        /* <DEDUP_REMOVED lines=9> */
.L_x_63:
[----:B------:R-:W-:Y:S05]  /*2c40*/  BSYNC B1 ;  /* 0x0000000000017941 */ /* 0x000fea0003800000 */
.L_x_62:
        /* <DEDUP_REMOVED lines=9> */
.L_x_65:
[----:B------:R-:W-:Y:S05]  /*2ce0*/  BSYNC B1 ;  /* 0x0000000000017941 */ /* 0x000fea0003800000 */
.L_x_64:
        /* <DEDUP_REMOVED lines=10> */
.L_x_67:
[----:B------:R-:W-:Y:S05]  /*2d90*/  BSYNC B1 ;  /* 0x0000000000017941 */ /* 0x000fea0003800000 */
.L_x_66:
        /* <DEDUP_REMOVED lines=10> */
.L_x_69:
[----:B------:R-:W-:Y:S05]  /*2e40*/  BSYNC B1 ;  /* 0x0000000000017941 */ /* 0x000fea0003800000 */
.L_x_68:
        /* <DEDUP_REMOVED lines=9> */
.L_x_71:
[----:B------:R-:W-:Y:S05]  /*2ee0*/  BSYNC B1 ;  /* 0x0000000000017941 */ /* 0x000fea0003800000 */
.L_x_70:
        /* <DEDUP_REMOVED lines=9> */
.L_x_73:
[----:B------:R-:W-:Y:S05]  /*2f80*/  BSYNC B1 ;  /* 0x0000000000017941 */ /* 0x000fea0003800000 */
.L_x_72:
        /* <DEDUP_REMOVED lines=10> */
.L_x_75:
[----:B------:R-:W-:Y:S05]  /*3030*/  BSYNC B1 ;  /* 0x0000000000017941 */ /* 0x000fea0003800000 */
.L_x_74:
        /* <DEDUP_REMOVED lines=10> */
.L_x_77:
[----:B------:R-:W-:Y:S05]  /*30e0*/  BSYNC B1 ;  /* 0x0000000000017941 */ /* 0x000fea0003800000 */
.L_x_76:
        /* <DEDUP_REMOVED lines=9> */
.L_x_79:
[----:B------:R-:W-:Y:S05]  /*3180*/  BSYNC B1 ;  /* 0x0000000000017941 */ /* 0x000fea0003800000 */
.L_x_78:
        /* <DEDUP_REMOVED lines=9> */
.L_x_81:
[----:B------:R-:W-:Y:S05]  /*3220*/  BSYNC B1 ;  /* 0x0000000000017941 */ /* 0x000fea0003800000 */
.L_x_80:
        /* <DEDUP_REMOVED lines=10> */
.L_x_83:
[----:B------:R-:W-:Y:S05]  /*32d0*/  BSYNC B1 ;  /* 0x0000000000017941 */ /* 0x000fea0003800000 */
.L_x_82:
        /* <DEDUP_REMOVED lines=10> */
.L_x_85:
[----:B------:R-:W-:Y:S05]  /*3380*/  BSYNC B1 ;  /* 0x0000000000017941 */ /* 0x000fea0003800000 */
.L_x_84:
        /* <DEDUP_REMOVED lines=9> */
.L_x_87:
[----:B------:R-:W-:Y:S05]  /*3420*/  BSYNC B1 ;  /* 0x0000000000017941 */ /* 0x000fea0003800000 */
.L_x_86:
        /* <DEDUP_REMOVED lines=9> */
.L_x_89:
[----:B------:R-:W-:Y:S05]  /*34c0*/  BSYNC B1 ;  /* 0x0000000000017941 */ /* 0x000fea0003800000 */
.L_x_88:
        /* <DEDUP_REMOVED lines=10> */
.L_x_91:
[----:B------:R-:W-:Y:S05]  /*3570*/  BSYNC B1 ;  /* 0x0000000000017941 */ /* 0x000fea0003800000 */
.L_x_90:
        /* <DEDUP_REMOVED lines=10> */
.L_x_93:
[----:B------:R-:W-:Y:S05]  /*3620*/  BSYNC B1 ;  /* 0x0000000000017941 */ /* 0x000fea0003800000 */
.L_x_92:
        /* <DEDUP_REMOVED lines=9> */
.L_x_95:
[----:B------:R-:W-:Y:S05]  /*36c0*/  BSYNC B1 ;  /* 0x0000000000017941 */ /* 0x000fea0003800000 */
.L_x_94:
        /* <DEDUP_REMOVED lines=9> */
.L_x_97:
[----:B------:R-:W-:Y:S05]  /*3760*/  BSYNC B1 ;  /* 0x0000000000017941 */ /* 0x000fea0003800000 */
.L_x_96:
        /* <DEDUP_REMOVED lines=10> */
.L_x_99:
[----:B------:R-:W-:Y:S05]  /*3810*/  BSYNC B1 ;  /* 0x0000000000017941 */ /* 0x000fea0003800000 */
.L_x_98:
        /* <DEDUP_REMOVED lines=10> */
.L_x_101:
[----:B------:R-:W-:Y:S05]  /*38c0*/  BSYNC B1 ;  /* 0x0000000000017941 */ /* 0x000fea0003800000 */
.L_x_100:
        /* <DEDUP_REMOVED lines=9> */
.L_x_103:
[----:B------:R-:W-:Y:S05]  /*3960*/  BSYNC B1 ;  /* 0x0000000000017941 */ /* 0x000fea0003800000 */
.L_x_102:
        /* <DEDUP_REMOVED lines=9> */
.L_x_105:
[----:B------:R-:W-:Y:S05]  /*3a00*/  BSYNC B1 ;  /* 0x0000000000017941 */ /* 0x000fea0003800000 */
.L_x_104:
        /* <DEDUP_REMOVED lines=10> */
.L_x_107:
[----:B------:R-:W-:Y:S05]  /*3ab0*/  BSYNC B1 ;  /* 0x0000000000017941 */ /* 0x000fea0003800000 */
.L_x_106:
        /* <DEDUP_REMOVED lines=10> */
.L_x_109:
[----:B------:R-:W-:Y:S05]  /*3b60*/  BSYNC B1 ;  /* 0x0000000000017941 */ /* 0x000fea0003800000 */
.L_x_108:
        /* <DEDUP_REMOVED lines=9> */
.L_x_111:
[----:B------:R-:W-:Y:S05]  /*3c00*/  BSYNC B1 ;  /* 0x0000000000017941 */ /* 0x000fea0003800000 */
.L_x_110:
        /* <DEDUP_REMOVED lines=9> */
.L_x_113:
[----:B------:R-:W-:Y:S05]  /*3ca0*/  BSYNC B1 ;  /* 0x0000000000017941 */ /* 0x000fea0003800000 */
.L_x_112:
        /* <DEDUP_REMOVED lines=10> */
.L_x_115:
[----:B------:R-:W-:Y:S05]  /*3d50*/  BSYNC B1 ;  /* 0x0000000000017941 */ /* 0x000fea0003800000 */
.L_x_114:
        /* <DEDUP_REMOVED lines=10> */
.L_x_117:
[----:B------:R-:W-:Y:S05]  /*3e00*/  BSYNC B1 ;  /* 0x0000000000017941 */ /* 0x000fea0003800000 */
.L_x_116:
        /* <DEDUP_REMOVED lines=9> */
.L_x_119:
[----:B------:R-:W-:Y:S05]  /*3ea0*/  BSYNC B1 ;  /* 0x0000000000017941 */ /* 0x000fea0003800000 */
.L_x_118:
        /* <DEDUP_REMOVED lines=9> */
.L_x_121:
[----:B------:R-:W-:Y:S05]  /*3f40*/  BSYNC B1 ;  /* 0x0000000000017941 */ /* 0x000fea0003800000 */
.L_x_120:
        /* <DEDUP_REMOVED lines=10> */
.L_x_123:
[----:B------:R-:W-:Y:S05]  /*3ff0*/  BSYNC B1 ;  /* 0x0000000000017941 */ /* 0x000fea0003800000 */
.L_x_122:
        /* <DEDUP_REMOVED lines=10> */
.L_x_125:
[----:B------:R-:W-:Y:S05]  /*40a0*/  BSYNC B1 ;  /* 0x0000000000017941 */ /* 0x000fea0003800000 */
.L_x_124:
        /* <DEDUP_REMOVED lines=9> */
.L_x_127:
[----:B------:R-:W-:Y:S05]  /*4140*/  BSYNC B1 ;  /* 0x0000000000017941 */ /* 0x000fea0003800000 */
.L_x_126:
        /* <DEDUP_REMOVED lines=9> */
.L_x_129:
[----:B------:R-:W-:Y:S05]  /*41e0*/  BSYNC B1 ;  /* 0x0000000000017941 */ /* 0x000fea0003800000 */
.L_x_128:
        /* <DEDUP_REMOVED lines=10> */
.L_x_131:
[----:B------:R-:W-:Y:S05]  /*4290*/  BSYNC B1 ;  /* 0x0000000000017941 */ /* 0x000fea0003800000 */
.L_x_130:
        /* <DEDUP_REMOVED lines=10> */
.L_x_133:
[----:B------:R-:W-:Y:S05]  /*4340*/  BSYNC B1 ;  /* 0x0000000000017941 */ /* 0x000fea0003800000 */
.L_x_132:
        /* <DEDUP_REMOVED lines=9> */
.L_x_135:
[----:B------:R-:W-:Y:S05]  /*43e0*/  BSYNC B1 ;  /* 0x0000000000017941 */ /* 0x000fea0003800000 */
.L_x_134:
        /* <DEDUP_REMOVED lines=9> */
.L_x_137:
[----:B------:R-:W-:Y:S05]  /*4480*/  BSYNC B1 ;  /* 0x0000000000017941 */ /* 0x000fea0003800000 */
.L_x_136:
        /* <DEDUP_REMOVED lines=10> */
.L_x_139:
[----:B------:R-:W-:Y:S05]  /*4530*/  BSYNC B1 ;  /* 0x0000000000017941 */ /* 0x000fea0003800000 */
.L_x_138:
        /* <DEDUP_REMOVED lines=10> */
.L_x_141:
[----:B------:R-:W-:Y:S05]  /*45e0*/  BSYNC B1 ;  /* 0x0000000000017941 */ /* 0x000fea0003800000 */
.L_x_140:
        /* <DEDUP_REMOVED lines=9> */
.L_x_143:
[----:B------:R-:W-:Y:S05]  /*4680*/  BSYNC B1 ;  /* 0x0000000000017941 */ /* 0x000fea0003800000 */
.L_x_142:
        /* <DEDUP_REMOVED lines=9> */
.L_x_145:
[----:B------:R-:W-:Y:S05]  /*4720*/  BSYNC B1 ;  /* 0x0000000000017941 */ /* 0x000fea0003800000 */
.L_x_144:
        /* <DEDUP_REMOVED lines=10> */
.L_x_147:
[----:B------:R-:W-:Y:S05]  /*47d0*/  BSYNC B1 ;  /* 0x0000000000017941 */ /* 0x000fea0003800000 */
.L_x_146:
        /* <DEDUP_REMOVED lines=10> */
.L_x_149:
[----:B------:R-:W-:Y:S05]  /*4880*/  BSYNC B1 ;  /* 0x0000000000017941 */ /* 0x000fea0003800000 */
.L_x_148:
        /* <DEDUP_REMOVED lines=9> */
.L_x_151:
[----:B------:R-:W-:Y:S05]  /*4920*/  BSYNC B1 ;  /* 0x0000000000017941 */ /* 0x000fea0003800000 */
.L_x_150:
        /* <DEDUP_REMOVED lines=9> */
.L_x_153:
[----:B------:R-:W-:Y:S05]  /*49c0*/  BSYNC B1 ;  /* 0x0000000000017941 */ /* 0x000fea0003800000 */
.L_x_152:
        /* <DEDUP_REMOVED lines=10> */
.L_x_155:
[----:B------:R-:W-:Y:S05]  /*4a70*/  BSYNC B1 ;  /* 0x0000000000017941 */ /* 0x000fea0003800000 */
.L_x_154:
        /* <DEDUP_REMOVED lines=10> */
.L_x_157:
[----:B------:R-:W-:Y:S05]  /*4b20*/  BSYNC B1 ;  /* 0x0000000000017941 */ /* 0x000fea0003800000 */
.L_x_156:
        /* <DEDUP_REMOVED lines=9> */
.L_x_159:
[----:B------:R-:W-:Y:S05]  /*4bc0*/  BSYNC B1 ;  /* 0x0000000000017941 */ /* 0x000fea0003800000 */
.L_x_158:
        /* <DEDUP_REMOVED lines=9> */
.L_x_161:
[----:B------:R-:W-:Y:S05]  /*4c60*/  BSYNC B1 ;  /* 0x0000000000017941 */ /* 0x000fea0003800000 */
.L_x_160:
        /* <DEDUP_REMOVED lines=10> */
.L_x_163:
[----:B------:R-:W-:Y:S05]  /*4d10*/  BSYNC B1 ;  /* 0x0000000000017941 */ /* 0x000fea0003800000 */
.L_x_162:
        /* <DEDUP_REMOVED lines=10> */
.L_x_165:
[----:B------:R-:W-:Y:S05]  /*4dc0*/  BSYNC B1 ;  /* 0x0000000000017941 */ /* 0x000fea0003800000 */
.L_x_164:
        /* <DEDUP_REMOVED lines=9> */
.L_x_167:
[----:B------:R-:W-:Y:S05]  /*4e60*/  BSYNC B1 ;  /* 0x0000000000017941 */ /* 0x000fea0003800000 */
.L_x_166:
        /* <DEDUP_REMOVED lines=9> */
.L_x_169:
[----:B------:R-:W-:Y:S05]  /*4f00*/  BSYNC B1 ;  /* 0x0000000000017941 */ /* 0x000fea0003800000 */
.L_x_168:
        /* <DEDUP_REMOVED lines=10> */
.L_x_171:
[----:B------:R-:W-:Y:S05]  /*4fb0*/  BSYNC B1 ;  /* 0x0000000000017941 */ /* 0x000fea0003800000 */
.L_x_170:
        /* <DEDUP_REMOVED lines=10> */
.L_x_173:
[----:B------:R-:W-:Y:S05]  /*5060*/  BSYNC B1 ;  /* 0x0000000000017941 */ /* 0x000fea0003800000 */
.L_x_172:
        /* <DEDUP_REMOVED lines=9> */
.L_x_175:
[----:B------:R-:W-:Y:S05]  /*5100*/  BSYNC B1 ;  /* 0x0000000000017941 */ /* 0x000fea0003800000 */
.L_x_174:
        /* <DEDUP_REMOVED lines=9> */
.L_x_177:
[----:B------:R-:W-:Y:S05]  /*51a0*/  BSYNC B1 ;  /* 0x0000000000017941 */ /* 0x000fea0003800000 */
.L_x_176:
        /* <DEDUP_REMOVED lines=10> */
.L_x_179:
[----:B------:R-:W-:Y:S05]  /*5250*/  BSYNC B1 ;  /* 0x0000000000017941 */ /* 0x000fea0003800000 */
.L_x_178:
        /* <DEDUP_REMOVED lines=10> */
.L_x_181:
[----:B------:R-:W-:Y:S05]  /*5300*/  BSYNC B1 ;  /* 0x0000000000017941 */ /* 0x000fea0003800000 */
.L_x_180:
        /* <DEDUP_REMOVED lines=9> */
.L_x_183:
[----:B------:R-:W-:Y:S05]  /*53a0*/  BSYNC B1 ;  /* 0x0000000000017941 */ /* 0x000fea0003800000 */
.L_x_182:
        /* <DEDUP_REMOVED lines=9> */
.L_x_185:
[----:B------:R-:W-:Y:S05]  /*5440*/  BSYNC B1 ;  /* 0x0000000000017941 */ /* 0x000fea0003800000 */
.L_x_184:
        /* <DEDUP_REMOVED lines=10> */
.L_x_187:
[----:B------:R-:W-:Y:S05]  /*54f0*/  BSYNC B1 ;  /* 0x0000000000017941 */ /* 0x000fea0003800000 */
.L_x_186:
        /* <DEDUP_REMOVED lines=10> */
.L_x_189:
[----:B------:R-:W-:Y:S05]  /*55a0*/  BSYNC B1 ;  /* 0x0000000000017941 */ /* 0x000fea0003800000 */
.L_x_188:
        /* <DEDUP_REMOVED lines=9> */
.L_x_191:
[----:B------:R-:W-:Y:S05]  /*5640*/  BSYNC B1 ;  /* 0x0000000000017941 */ /* 0x000fea0003800000 */
.L_x_190:
        /* <DEDUP_REMOVED lines=9> */
.L_x_193:
[----:B------:R-:W-:Y:S05]  /*56e0*/  BSYNC B1 ;  /* 0x0000000000017941 */ /* 0x000fea0003800000 */
.L_x_192:
        /* <DEDUP_REMOVED lines=10> */
.L_x_195:
[----:B------:R-:W-:Y:S05]  /*5790*/  BSYNC B1 ;  /* 0x0000000000017941 */ /* 0x000fea0003800000 */
.L_x_194:
        /* <DEDUP_REMOVED lines=10> */
.L_x_197:
[----:B------:R-:W-:Y:S05]  /*5840*/  BSYNC B1 ;  /* 0x0000000000017941 */ /* 0x000fea0003800000 */
.L_x_196:
        /* <DEDUP_REMOVED lines=9> */
.L_x_199:
[----:B------:R-:W-:Y:S05]  /*58e0*/  BSYNC B1 ;  /* 0x0000000000017941 */ /* 0x000fea0003800000 */
.L_x_198:
        /* <DEDUP_REMOVED lines=9> */
.L_x_201:
[----:B------:R-:W-:Y:S05]  /*5980*/  BSYNC B1 ;  /* 0x0000000000017941 */ /* 0x000fea0003800000 */
.L_x_200:
        /* <DEDUP_REMOVED lines=10> */
.L_x_203:
[----:B------:R-:W-:Y:S05]  /*5a30*/  BSYNC B1 ;  /* 0x0000000000017941 */ /* 0x000fea0003800000 */
.L_x_202:
        /* <DEDUP_REMOVED lines=10> */
.L_x_205:
[----:B------:R-:W-:Y:S05]  /*5ae0*/  BSYNC B1 ;  /* 0x0000000000017941 */ /* 0x000fea0003800000 */
.L_x_204:
        /* <DEDUP_REMOVED lines=9> */
.L_x_207:
[----:B------:R-:W-:Y:S05]  /*5b80*/  BSYNC B1 ;  /* 0x0000000000017941 */ /* 0x000fea0003800000 */
.L_x_206:
        /* <DEDUP_REMOVED lines=9> */
.L_x_209:
[----:B------:R-:W-:Y:S05]  /*5c20*/  BSYNC B1 ;  /* 0x0000000000017941 */ /* 0x000fea0003800000 */
.L_x_208:
        /* <DEDUP_REMOVED lines=10> */
.L_x_211:
[----:B------:R-:W-:Y:S05]  /*5cd0*/  BSYNC B1 ;  /* 0x0000000000017941 */ /* 0x000fea0003800000 */
.L_x_210:
        /* <DEDUP_REMOVED lines=10> */
.L_x_213:
[----:B------:R-:W-:Y:S05]  /*5d80*/  BSYNC B1 ;  /* 0x0000000000017941 */ /* 0x000fea0003800000 */
.L_x_212:
        /* <DEDUP_REMOVED lines=9> */
.L_x_215:
[----:B------:R-:W-:Y:S05]  /*5e20*/  BSYNC B1 ;  /* 0x0000000000017941 */ /* 0x000fea0003800000 */
.L_x_214:
        /* <DEDUP_REMOVED lines=9> */
.L_x_217:
[----:B------:R-:W-:Y:S05]  /*5ec0*/  BSYNC B1 ;  /* 0x0000000000017941 */ /* 0x000fea0003800000 */
.L_x_216:
        /* <DEDUP_REMOVED lines=10> */
.L_x_219:
[----:B------:R-:W-:Y:S05]  /*5f70*/  BSYNC B1 ;  /* 0x0000000000017941 */ /* 0x000fea0003800000 */
.L_x_218:
        /* <DEDUP_REMOVED lines=10> */
.L_x_221:
[----:B------:R-:W-:Y:S05]  /*6020*/  BSYNC B1 ;  /* 0x0000000000017941 */ /* 0x000fea0003800000 */
.L_x_220:
        /* <DEDUP_REMOVED lines=9> */
.L_x_223:
[----:B------:R-:W-:Y:S05]  /*60c0*/  BSYNC B1 ;  /* 0x0000000000017941 */ /* 0x000fea0003800000 */
.L_x_222:
        /* <DEDUP_REMOVED lines=9> */
.L_x_225:
[----:B------:R-:W-:Y:S05]  /*6160*/  BSYNC B1 ;  /* 0x0000000000017941 */ /* 0x000fea0003800000 */
.L_x_224:
        /* <DEDUP_REMOVED lines=10> */
.L_x_227:
[----:B------:R-:W-:Y:S05]  /*6210*/  BSYNC B1 ;  /* 0x0000000000017941 */ /* 0x000fea0003800000 */
.L_x_226:
        /* <DEDUP_REMOVED lines=10> */
.L_x_229:
[----:B------:R-:W-:Y:S05]  /*62c0*/  BSYNC B1 ;  /* 0x0000000000017941 */ /* 0x000fea0003800000 */
.L_x_228:
        /* <DEDUP_REMOVED lines=9> */
.L_x_231:
[----:B------:R-:W-:Y:S05]  /*6360*/  BSYNC B1 ;  /* 0x0000000000017941 */ /* 0x000fea0003800000 */
.L_x_230:
        /* <DEDUP_REMOVED lines=9> */
.L_x_233:
[----:B------:R-:W-:Y:S05]  /*6400*/  BSYNC B1 ;  /* 0x0000000000017941 */ /* 0x000fea0003800000 */
.L_x_232:
        /* <DEDUP_REMOVED lines=10> */
.L_x_235:
[----:B------:R-:W-:Y:S05]  /*64b0*/  BSYNC B1 ;  /* 0x0000000000017941 */ /* 0x000fea0003800000 */
.L_x_234:
        /* <DEDUP_REMOVED lines=10> */
.L_x_237:
[----:B------:R-:W-:Y:S05]  /*6560*/  BSYNC B1 ;  /* 0x0000000000017941 */ /* 0x000fea0003800000 */
.L_x_236:
        /* <DEDUP_REMOVED lines=9> */
.L_x_239:
[----:B------:R-:W-:Y:S05]  /*6600*/  BSYNC B1 ;  /* 0x0000000000017941 */ /* 0x000fea0003800000 */
.L_x_238:
        /* <DEDUP_REMOVED lines=9> */
.L_x_241:
[----:B------:R-:W-:Y:S05]  /*66a0*/  BSYNC B1 ;  /* 0x0000000000017941 */ /* 0x000fea0003800000 */
.L_x_240:
        /* <DEDUP_REMOVED lines=10> */
.L_x_243:
[----:B------:R-:W-:Y:S05]  /*6750*/  BSYNC B1 ;  /* 0x0000000000017941 */ /* 0x000fea0003800000 */
.L_x_242:
        /* <DEDUP_REMOVED lines=10> */
.L_x_245:
[----:B------:R-:W-:Y:S05]  /*6800*/  BSYNC B1 ;  /* 0x0000000000017941 */ /* 0x000fea0003800000 */
.L_x_244:
        /* <DEDUP_REMOVED lines=9> */
.L_x_247:
[----:B------:R-:W-:Y:S05]  /*68a0*/  BSYNC B1 ;  /* 0x0000000000017941 */ /* 0x000fea0003800000 */
.L_x_246:
        /* <DEDUP_REMOVED lines=9> */
.L_x_249:
[----:B------:R-:W-:Y:S05]  /*6940*/  BSYNC B1 ;  /* 0x0000000000017941 */ /* 0x000fea0003800000 */
.L_x_248:
        /* <DEDUP_REMOVED lines=10> */
.L_x_251:
[----:B------:R-:W-:Y:S05]  /*69f0*/  BSYNC B1 ;  /* 0x0000000000017941 */ /* 0x000fea0003800000 */
.L_x_250:
        /* <DEDUP_REMOVED lines=10> */
.L_x_253:
[----:B------:R-:W-:Y:S05]  /*6aa0*/  BSYNC B1 ;  /* 0x0000000000017941 */ /* 0x000fea0003800000 */
.L_x_252:
        /* <DEDUP_REMOVED lines=9> */
.L_x_255:
[----:B------:R-:W-:Y:S05]  /*6b40*/  BSYNC B1 ;  /* 0x0000000000017941 */ /* 0x000fea0003800000 */
.L_x_254:
        /* <DEDUP_REMOVED lines=9> */
.L_x_257:
[----:B------:R-:W-:Y:S05]  /*6be0*/  BSYNC B1 ;  /* 0x0000000000017941 */ /* 0x000fea0003800000 */
.L_x_256:
        /* <DEDUP_REMOVED lines=10> */
.L_x_259:
[----:B------:R-:W-:Y:S05]  /*6c90*/  BSYNC B1 ;  /* 0x0000000000017941 */ /* 0x000fea0003800000 */
.L_x_258:
        /* <DEDUP_REMOVED lines=10> */
.L_x_261:
[----:B------:R-:W-:Y:S05]  /*6d40*/  BSYNC B1 ;  /* 0x0000000000017941 */ /* 0x000fea0003800000 */
.L_x_260:
        /* <DEDUP_REMOVED lines=9> */
.L_x_263:
[----:B------:R-:W-:Y:S05]  /*6de0*/  BSYNC B1 ;  /* 0x0000000000017941 */ /* 0x000fea0003800000 */
.L_x_262:
        /* <DEDUP_REMOVED lines=9> */
.L_x_265:
[----:B------:R-:W-:Y:S05]  /*6e80*/  BSYNC B1 ;  /* 0x0000000000017941 */ /* 0x000fea0003800000 */
.L_x_264:
        /* <DEDUP_REMOVED lines=10> */
.L_x_267:
[----:B------:R-:W-:Y:S05]  /*6f30*/  BSYNC B1 ;  /* 0x0000000000017941 */ /* 0x000fea0003800000 */
.L_x_266:
        /* <DEDUP_REMOVED lines=10> */
.L_x_269:
[----:B------:R-:W-:Y:S05]  /*6fe0*/  BSYNC B1 ;  /* 0x0000000000017941 */ /* 0x000fea0003800000 */
.L_x_268:
        /* <DEDUP_REMOVED lines=9> */
.L_x_271:
[----:B------:R-:W-:Y:S05]  /*7080*/  BSYNC B1 ;  /* 0x0000000000017941 */ /* 0x000fea0003800000 */
.L_x_270:
        /* <DEDUP_REMOVED lines=9> */
.L_x_273:
[----:B------:R-:W-:Y:S05]  /*7120*/  BSYNC B1 ;  /* 0x0000000000017941 */ /* 0x000fea0003800000 */
.L_x_272:
        /* <DEDUP_REMOVED lines=10> */
.L_x_275:
[----:B------:R-:W-:Y:S05]  /*71d0*/  BSYNC B1 ;  /* 0x0000000000017941 */ /* 0x000fea0003800000 */
.L_x_274:
        /* <DEDUP_REMOVED lines=10> */
.L_x_277:
[----:B------:R-:W-:Y:S05]  /*7280*/  BSYNC B1 ;  /* 0x0000000000017941 */ /* 0x000fea0003800000 */
.L_x_276:
[----:B01--45:R-:W-:Y:S01]  /*7290*/  HADD2.F32 R6, -RZ, R152.H0_H0 ;  /* 0x20000098ff067230 */ /* 0x033fe20000004100 */
        /* <DEDUP_REMOVED lines=8> */
.L_x_279:
[----:B------:R-:W-:Y:S05]  /*7320*/  BSYNC B1 ;  /* 0x0000000000017941 */ /* 0x000fea0003800000 */
.L_x_278:
[----:B0-2--5:R-:W-:Y:S01]  /*7330*/  HADD2.F32 R4, -RZ, R152.H0_H0 ;  /* 0x20000098ff047230 */ /* 0x025fe20000004100 */
[----:B------:R-:W-:Y:S01]  /*7340*/  ISETP.GT.AND P0, PT, R0, 0x8, P0 ;  /* 0x000000080000780c */ /* 0x000fe20000704270 */
[----:B------:R-:W-:Y:S01]  /*7350*/  @P1 IMAD.MOV.U32 R5, RZ, RZ, R11 ;  /* 0x000000ffff051224 */ /* 0x000fe200078e000b */
[----:B------:R-:W-:Y:S02]  /*7360*/  BSSY B1, `(.L_x_280) ;  /* 0x0000008000017945 */ /* 0x000fe40003800000 */
[----:B------:R-:W-:Y:S01]  /*7370*/  FMUL R3, R4, R155 ;  /* 0x0000009b04037220 */ /* 0x000fe20000400000 */
[----:B------:R-:W-:-:S03]  /*7380*/  @P1 IMAD.MOV.U32 R4, RZ, RZ, R10 ;  /* 0x000000ffff041224 */ /* 0x000fc600078e000a */
[----:B------:R-:W-:-:S05]  /*7390*/  FFMA R3, R150, R154, R3 ;  /* 0x0000009a96037223 */ /* 0x000fca0000000003 */
[----:B------:R-:W-:-:S05]  /*73a0*/  F2FP.F16.F32.PACK_AB R3, RZ, R3 ;  /* 0x00000003ff03723e */ /* 0x000fca00000000ff */
[----:B------:R0:W-:Y:S01]  /*73b0*/  @P1 STG.E.U16 desc[UR36][R4.64+0x1f0], R3 ;  /* 0x0001f00304001986 */ /* 0x0001e2000c101524 */
[----:B------:R-:W-:Y:S05]  /*73c0*/  @!P0 BRA `(.L_x_281) ;  /* 0x0000000000048947 */ /* 0x000fea0003800000 */
[----:B------:R2:W5:Y:S02]  /*73d0*/  LDG.E.LTC128B.U16 R152, desc[UR36][R8.64+0x1f2] ;  /* 0x0001f22408987981 */ /* 0x000564000c1e1520 */
.L_x_281:
[----:B------:R-:W-:Y:S05]  /*73e0*/  BSYNC B1 ;  /* 0x0000000000017941 */ /* 0x000fea0003800000 */
.L_x_280:
[----:B------:R-:W-:Y:S05]  /*73f0*/  @!P0 BRA `(.L_x_282) ;  /* 0x0000002400308947 */ /* 0x000fea0003800000 */
[----:B-----5:R-:W-:-:S05]  /*7400*/  HADD2.F32 R152, -RZ, R152.H0_H0 ;  /* 0x20000098ff987230 */ /* 0x020fca0000004100 */
[----:B------:R-:W-:-:S04]  /*7410*/  FMUL R152, R152, R155 ;  /* 0x0000009b98987220 */ /* 0x000fc80000400000 */
[----:B------:R-:W-:-:S05]  /*7420*/  FFMA R152, R151, R154, R152 ;  /* 0x0000009a97987223 */ /* 0x000fca0000000098 */
[----:B------:R-:W-:-:S05]  /*7430*/  F2FP.F16.F32.PACK_AB R152, RZ, R152 ;  /* 0x00000098ff98723e */ /* 0x000fca00000000ff */
[----:B------:R4:W-:Y:S01]  /*7440*/  STG.E.U16 desc[UR36][R10.64+0x1f2], R152 ;  /* 0x0001f2980a007986 */ /* 0x0009e2000c101524 */
[----:B------:R-:W-:Y:S05]  /*7450*/  BRA `(.L_x_282) ;  /* 0x0000002400187947 */ /* 0x000fea0003800000 */
.L_x_29:
[----:B------:R-:W-:Y:S01]  /*7460*/  ISETP.GT.AND P0, PT, R3, 0x1, PT ;  /* 0x000000010300780c */ /* 0x000fe20003f04270 */
[----:B------:R-:W-:Y:S01]  /*7470*/  ULDC.64 UR4, c[0x0][0x5c0] ;  /* 0x0001700000047ab9 */ /* 0x000fe20000000a00 */
[-C--:B------:R-:W-:Y:S01]  /*7480*/  FMUL R24, R24, R154.reuse ;  /* 0x0000009a18187220 */ /* 0x080fe20000400000 */
[-C--:B------:R-:W-:Y:S01]  /*7490*/  FMUL R25, R25, R154.reuse ;  /* 0x0000009a19197220 */ /* 0x080fe20000400000 */
[----:B------:R-:W-:Y:S01]  /*74a0*/  ISETP.GT.AND P3, PT, R0, RZ, P0 ;  /* 0x000000ff0000720c */ /* 0x000fe20000764270 */
[-C--:B------:R-:W-:Y:S01]  /*74b0*/  FMUL R26, R26, R154.reuse ;  /* 0x0000009a1a1a7220 */ /* 0x080fe20000400000 */
[----:B------:R-:W-:Y:S01]  /*74c0*/  LEA R4, P4, R160, UR4, 0x1 ;  /* 0x00000004a0047c11 */ /* 0x000fe2000f8808ff */
[----:B------:R-:W-:Y:S01]  /*74d0*/  FMUL R27, R27, R154 ;  /* 0x0000009a1b1b7220 */ /* 0x000fe20000400000 */
[----:B------:R-:W-:Y:S01]  /*74e0*/  F2FP.F16.F32.PACK_AB R24, RZ, R24 ;  /* 0x00000018ff18723e */ /* 0x000fe200000000ff */
[-C--:B------:R-:W-:Y:S01]  /*74f0*/  FMUL R28, R28, R154.reuse ;  /* 0x0000009a1c1c7220 */ /* 0x080fe20000400000 */
[----:B------:R-:W-:Y:S01]  /*7500*/  LEA.HI.X R5, R160, UR5, R169, 0x1, P4 ;  /* 0x00000005a0057c11 */ /* 0x000fe2000a0f0ca9 */
[-C--:B------:R-:W-:Y:S01]  /*7510*/  FMUL R29, R29, R154.reuse ;  /* 0x0000009a1d1d7220 */ /* 0x080fe20000400000 */
[----:B------:R-:W-:Y:S01]  /*7520*/  F2FP.F16.F32.PACK_AB R25, RZ, R25 ;  /* 0x00000019ff19723e */ /* 0x000fe200000000ff */
[-C--:B------:R-:W-:Y:S01]  /*7530*/  FMUL R30, R30, R154.reuse ;  /* 0x0000009a1e1e7220 */ /* 0x080fe20000400000 */
[----:B------:R-:W-:Y:S01]  /*7540*/  SHF.L.U64.HI R11, R10, 0x4, R11 ;  /* 0x000000040a0b7819 */ /* 0x000fe2000001020b */
[----:B------:R-:W-:Y:S01]  /*7550*/  @P1 STG.E.U16 desc[UR36][R4.64], R24 ;  /* 0x0000001804001986 */ /* 0x000fe2000c101524 */
[----:B------:R-:W-:Y:S01]  /*7560*/  ISETP.GT.AND P1, PT, R3, 0x8, PT ;  /* 0x000000080300780c */ /* 0x000fe20003f24270 */
[----:B------:R-:W-:Y:S01]  /*7570*/  FMUL R31, R31, R154 ;  /* 0x0000009a1f1f7220 */ /* 0x000fe20000400000 */
[----:B------:R-:W-:Y:S01]  /*7580*/  ISETP.GT.AND P4, PT, R0, 0x8, P0 ;  /* 0x000000080000780c */ /* 0x000fe20000784270 */
[----:B------:R-:W-:Y:S01]  /*7590*/  @P3 STG.E.U16 desc[UR36][R4.64+0x2], R25 ;  /* 0x0000021904003986 */ /* 0x000fe2000c101524 */
[----:B------:R-:W-:Y:S01]  /*75a0*/  LEA R6, P3, R10, R4, 0x4 ;  /* 0x000000040a067211 */ /* 0x000fe200078620ff */
[-C--:B------:R-:W-:Y:S01]  /*75b0*/  FMUL R32, R32, R154.reuse ;  /* 0x0000009a20207220 */ /* 0x080fe20000400000 */
[C---:B------:R-:W-:Y:S01]  /*75c0*/  ISETP.GT.AND P2, PT, R0.reuse, 0x8, P2 ;  /* 0x000000080000780c */ /* 0x040fe20001744270 */
[-C--:B------:R-:W-:Y:S01]  /*75d0*/  FMUL R33, R33, R154.reuse ;  /* 0x0000009a21217220 */ /* 0x080fe20000400000 */
[----:B------:R-:W-:Y:S01]  /*75e0*/  ISETP.GT.AND P0, PT, R3, 0x9, PT ;  /* 0x000000090300780c */ /* 0x000fe20003f04270 */
[----:B------:R-:W-:Y:S01]  /*75f0*/  IMAD.X R7, R11, 0x1, R5, P3 ;  /* 0x000000010b077824 */ /* 0x000fe200018e0605 */
[----:B------:R-:W-:Y:S01]  /*7600*/  ISETP.GT.AND P5, PT, R0, RZ, P1 ;  /* 0x000000ff0000720c */ /* 0x000fe20000fa4270 */
[-C--:B------:R-:W-:Y:S01]  /*7610*/  FMUL R34, R34, R154.reuse ;  /* 0x0000009a22227220 */ /* 0x080fe20000400000 */
[----:B------:R-:W-:Y:S01]  /*7620*/  ISETP.GT.AND P3, PT, R0, RZ, P0 ;  /* 0x000000ff0000720c */ /* 0x000fe20000764270 */
[----:B------:R-:W-:Y:S01]  /*7630*/  FMUL R35, R35, R154 ;  /* 0x0000009a23237220 */ /* 0x000fe20000400000 */
[----:B------:R-:W-:Y:S01]  /*7640*/  F2FP.F16.F32.PACK_AB R26, RZ, R26 ;  /* 0x0000001aff1a723e */ /* 0x000fe200000000ff */
[-C--:B------:R-:W-:Y:S01]  /*7650*/  FMUL R36, R36, R154.reuse ;  /* 0x0000009a24247220 */ /* 0x080fe20000400000 */
[----:B------:R-:W-:Y:S01]  /*7660*/  F2FP.F16.F32.PACK_AB R27, RZ, R27 ;  /* 0x0000001bff1b723e */ /* 0x000fe200000000ff */
[----:B------:R-:W-:Y:S01]  /*7670*/  FMUL R37, R37, R154 ;  /* 0x0000009a25257220 */ /* 0x000fe20000400000 */
[----:B------:R-:W-:Y:S01]  /*7680*/  F2FP.F16.F32.PACK_AB R28, RZ, R28 ;  /* 0x0000001cff1c723e */ /* 0x000fe200000000ff */
[----:B------:R-:W-:Y:S01]  /*7690*/  @P2 STG.E.U16 desc[UR36][R6.64], R26 ;  /* 0x0000001a06002986 */ /* 0x000fe2000c101524 */
[----:B------:R-:W-:Y:S01]  /*76a0*/  F2FP.F16.F32.PACK_AB R29, RZ, R29 ;  /* 0x0000001dff1d723e */ /* 0x000fe200000000ff */
[-C--:B------:R-:W-:Y:S01]  /*76b0*/  FMUL R38, R38, R154.reuse ;  /* 0x0000009a26267220 */ /* 0x080fe20000400000 */
[C---:B------:R-:W-:Y:S01]  /*76c0*/  ISETP.GT.AND P2, PT, R0.reuse, 0x8, P1 ;  /* 0x000000080000780c */ /* 0x040fe20000f44270 */
[----:B------:R-:W-:Y:S01]  /*76d0*/  @P4 STG.E.U16 desc[UR36][R6.64+0x2], R27 ;  /* 0x0000021b06004986 */ /* 0x000fe2000c101524 */
[----:B------:R-:W-:Y:S01]  /*76e0*/  ISETP.GT.AND P1, PT, R3, 0x10, PT ;  /* 0x000000100300780c */ /* 0x000fe20003f24270 */
[----:B------:R-:W-:Y:S01]  /*76f0*/  FMUL R39, R39, R154 ;  /* 0x0000009a27277220 */ /* 0x000fe20000400000 */
[----:B------:R-:W-:Y:S01]  /*7700*/  F2FP.F16.F32.PACK_AB R30, RZ, R30 ;  /* 0x0000001eff1e723e */ /* 0x000fe200000000ff */
[----:B------:R-:W-:Y:S01]  /*7710*/  @P5 STG.E.U16 desc[UR36][R4.64+0x10], R28 ;  /* 0x0000101c04005986 */ /* 0x000fe2000c101524 */
[----:B------:R-:W-:Y:S01]  /*7720*/  ISETP.GT.AND P4, PT, R0, RZ, P1 ;  /* 0x000000ff0000720c */ /* 0x000fe20000f84270 */
[-C--:B------:R-:W-:Y:S01]  /*7730*/  FMUL R40, R40, R154.reuse ;  /* 0x0000009a28287220 */ /* 0x080fe20000400000 */
[----:B------:R-:W-:Y:S01]  /*7740*/  F2FP.F16.F32.PACK_AB R31, RZ, R31 ;  /* 0x0000001fff1f723e */ /* 0x000fe200000000ff */
[----:B------:R-:W-:Y:S01]  /*7750*/  @P3 STG.E.U16 desc[UR36][R4.64+0x12], R29 ;  /* 0x0000121d04003986 */ /* 0x000fe2000c101524 */
[----:B------:R-:W-:Y:S01]  /*7760*/  ISETP.GT.AND P3, PT, R0, 0x8, P0 ;  /* 0x000000080000780c */ /* 0x000fe20000764270 */
[----:B------:R-:W-:Y:S01]  /*7770*/  FMUL R41, R41, R154 ;  /* 0x0000009a29297220 */ /* 0x000fe20000400000 */
[----:B------:R-:W-:Y:S01]  /*7780*/  ISETP.GT.AND P0, PT, R3, 0x11, PT ;  /* 0x000000110300780c */ /* 0x000fe20003f04270 */
[----:B------:R-:W-:Y:S01]  /*7790*/  @P2 STG.E.U16 desc[UR36][R6.64+0x10], R30 ;  /* 0x0000101e06002986 */ /* 0x000fe2000c101524 */
[----:B------:R-:W-:Y:S01]  /*77a0*/  F2FP.F16.F32.PACK_AB R32, RZ, R32 ;  /* 0x00000020ff20723e */ /* 0x000fe200000000ff */
[-C--:B------:R-:W-:Y:S01]  /*77b0*/  FMUL R42, R42, R154.reuse ;  /* 0x0000009a2a2a7220 */ /* 0x080fe20000400000 */
[C---:B------:R-:W-:Y:S01]  /*77c0*/  ISETP.GT.AND P5, PT, R0.reuse, RZ, P0 ;  /* 0x000000ff0000720c */ /* 0x040fe200007a4270 */
[-C--:B------:R-:W-:Y:S01]  /*77d0*/  FMUL R43, R43, R154.reuse ;  /* 0x0000009a2b2b7220 */ /* 0x080fe20000400000 */
[----:B------:R-:W-:Y:S01]  /*77e0*/  ISETP.GT.AND P2, PT, R0, 0x8, P1 ;  /* 0x000000080000780c */ /* 0x000fe20000f44270 */
[-C--:B------:R-:W-:Y:S01]  /*77f0*/  FMUL R44, R44, R154.reuse ;  /* 0x0000009a2c2c7220 */ /* 0x080fe20000400000 */
[----:B------:R-:W-:Y:S01]  /*7800*/  ISETP.GT.AND P1, PT, R3, 0x18, PT ;  /* 0x000000180300780c */ /* 0x000fe20003f24270 */
[-C--:B------:R-:W-:Y:S01]  /*7810*/  FMUL R45, R45, R154.reuse ;  /* 0x0000009a2d2d7220 */ /* 0x080fe20000400000 */
[----:B------:R-:W-:Y:S01]  /*7820*/  F2FP.F16.F32.PACK_AB R33, RZ, R33 ;  /* 0x00000021ff21723e */ /* 0x000fe200000000ff */
[----:B------:R-:W-:Y:S01]  /*7830*/  @P3 STG.E.U16 desc[UR36][R6.64+0x12], R31 ;  /* 0x0000121f06003986 */ /* 0x000fe2000c101524 */
[----:B------:R-:W-:Y:S01]  /*7840*/  ISETP.GT.AND P3, PT, R0, 0x8, P0 ;  /* 0x000000080000780c */ /* 0x000fe20000764270 */
[-C--:B------:R-:W-:Y:S01]  /*7850*/  FMUL R46, R46, R154.reuse ;  /* 0x0000009a2e2e7220 */ /* 0x080fe20000400000 */
[----:B------:R-:W-:Y:S01]  /*7860*/  ISETP.GT.AND P0, PT, R3, 0x19, PT ;  /* 0x000000190300780c */ /* 0x000fe20003f04270 */
[----:B------:R-:W-:Y:S01]  /*7870*/  @P4 STG.E.U16 desc[UR36][R4.64+0x20], R32 ;  /* 0x0000202004004986 */ /* 0x000fe2000c101524 */
[C---:B------:R-:W-:Y:S01]  /*7880*/  ISETP.GT.AND P4, PT, R0.reuse, RZ, P1 ;  /* 0x000000ff0000720c */ /* 0x040fe20000f84270 */
[----:B------:R-:W-:Y:S01]  /*7890*/  FMUL R47, R47, R154 ;  /* 0x0000009a2f2f7220 */ /* 0x000fe20000400000 */
[----:B------:R-:W-:Y:S01]  /*78a0*/  F2FP.F16.F32.PACK_AB R34, RZ, R34 ;  /* 0x00000022ff22723e */ /* 0x000fe200000000ff */
[----:B------:R-:W-:Y:S01]  /*78b0*/  @P5 STG.E.U16 desc[UR36][R4.64+0x22], R33 ;  /* 0x0000222104005986 */ /* 0x000fe2000c101524 */
[----:B------:R-:W-:Y:S01]  /*78c0*/  ISETP.GT.AND P5, PT, R0, RZ, P0 ;  /* 0x000000ff0000720c */ /* 0x000fe200007a4270 */
[----:B------:R-:W-:Y:S01]  /*78d0*/  FMUL R48, R48, R154 ;  /* 0x0000009a30307220 */ /* 0x000fe20000400000 */
[----:B------:R-:W-:Y:S01]  /*78e0*/  F2FP.F16.F32.PACK_AB R35, RZ, R35 ;  /* 0x00000023ff23723e */ /* 0x000fe200000000ff */
[----:B------:R-:W-:Y:S01]  /*78f0*/  @P2 STG.E.U16 desc[UR36][R6.64+0x20], R34 ;  /* 0x0000202206002986 */ /* 0x000fe2000c101524 */
[----:B------:R-:W-:Y:S01]  /*7900*/  F2FP.F16.F32.PACK_AB R36, RZ, R36 ;  /* 0x00000024ff24723e */ /* 0x000fe200000000ff */
[-C--:B------:R-:W-:Y:S01]  /*7910*/  FMUL R49, R49, R154.reuse ;  /* 0x0000009a31317220 */ /* 0x080fe20000400000 */
[----:B------:R-:W-:Y:S01]  /*7920*/  ISETP.GT.AND P2, PT, R0, 0x8, P1 ;  /* 0x000000080000780c */ /* 0x000fe20000f44270 */
[----:B------:R-:W-:Y:S01]  /*7930*/  @P3 STG.E.U16 desc[UR36][R6.64+0x22], R35 ;  /* 0x0000222306003986 */ /* 0x000fe2000c101524 */
[----:B------:R-:W-:Y:S01]  /*7940*/  ISETP.GT.AND P1, PT, R3, 0x20, PT ;  /* 0x000000200300780c */ /* 0x000fe20003f24270 */
[-C--:B------:R-:W-:Y:S01]  /*7950*/  FMUL R50, R50, R154.reuse ;  /* 0x0000009a32327220 */ /* 0x080fe20000400000 */
[----:B------:R-:W-:Y:S01]  /*7960*/  F2FP.F16.F32.PACK_AB R37, RZ, R37 ;  /* 0x00000025ff25723e */ /* 0x000fe200000000ff */
[----:B------:R-:W-:Y:S01]  /*7970*/  @P4 STG.E.U16 desc[UR36][R4.64+0x30], R36 ;  /* 0x0000302404004986 */ /* 0x000fe2000c101524 */
[C---:B------:R-:W-:Y:S01]  /*7980*/  ISETP.GT.AND P3, PT, R0.reuse, 0x8, P0 ;  /* 0x000000080000780c */ /* 0x040fe20000764270 */
[-C--:B------:R-:W-:Y:S01]  /*7990*/  FMUL R51, R51, R154.reuse ;  /* 0x0000009a33337220 */ /* 0x080fe20000400000 */
[----:B------:R-:W-:Y:S01]  /*79a0*/  ISETP.GT.AND P0, PT, R3, 0x21, PT ;  /* 0x000000210300780c */ /* 0x000fe20003f04270 */
[----:B------:R-:W-:Y:S01]  /*79b0*/  @P5 STG.E.U16 desc[UR36][R4.64+0x32], R37 ;  /* 0x0000322504005986 */ /* 0x000fe2000c101524 */
[----:B------:R-:W-:Y:S01]  /*79c0*/  ISETP.GT.AND P4, PT, R0, RZ, P1 ;  /* 0x000000ff0000720c */ /* 0x000fe20000f84270 */
[----:B------:R-:W-:Y:S01]  /*79d0*/  FMUL R52, R52, R154 ;  /* 0x0000009a34347220 */ /* 0x000fe20000400000 */
[----:B------:R-:W-:Y:S01]  /*79e0*/  F2FP.F16.F32.PACK_AB R38, RZ, R38 ;  /* 0x00000026ff26723e */ /* 0x000fe200000000ff */
[-C--:B------:R-:W-:Y:S01]  /*79f0*/  FMUL R53, R53, R154.reuse ;  /* 0x0000009a35357220 */ /* 0x080fe20000400000 */
        /* <DEDUP_REMOVED lines=325> */
[----:B------:R-:W-:Y:S01]  /*8e50*/  FMUL R151, R151, R154 ;  /* 0x0000009a97977220 */ /* 0x000fe20000400000 */
[----:B------:R-:W-:Y:S01]  /*8e60*/  ISETP.GT.AND P2, PT, R0, 0x8, P1 ;  /* 0x000000080000780c */ /* 0x000fe20000f44270 */
[----:B------:R-:W-:Y:S01]  /*8e70*/  @P3 STG.E.U16 desc[UR36][R6.64+0x132], R103 ;  /* 0x0001326706003986 */ /* 0x000fe2000c101524 */
[----:B------:R-:W-:-:S02]  /*8e80*/  ISETP.GT.AND P1, PT, R3, 0xa8, PT ;  /* 0x000000a80300780c */ /* 0x000fc40003f24270 */
[----:B------:R-:W-:Y:S01]  /*8e90*/  F2FP.F16.F32.PACK_AB R105, RZ, R105 ;  /* 0x00000069ff69723e */ /* 0x000fe200000000ff */
[----:B------:R-:W-:Y:S01]  /*8ea0*/  @P4 STG.E.U16 desc[UR36][R4.64+0x140], R104 ;  /* 0x0001406804004986 */ /* 0x000fe2000c101524 */
[C---:B------:R-:W-:Y:S02]  /*8eb0*/  ISETP.GT.AND P3, PT, R0.reuse, 0x8, P0 ;  /* 0x000000080000780c */ /* 0x040fe40000764270 */
[----:B------:R-:W-:Y:S01]  /*8ec0*/  ISETP.GT.AND P0, PT, R3, 0xa9, PT ;  /* 0x000000a90300780c */ /* 0x000fe20003f04270 */
[----:B------:R-:W-:Y:S01]  /*8ed0*/  @P5 STG.E.U16 desc[UR36][R4.64+0x142], R105 ;  /* 0x0001426904005986 */ /* 0x000fe2000c101524 */
[C---:B------:R-:W-:Y:S02]  /*8ee0*/  ISETP.GT.AND P4, PT, R0.reuse, RZ, P1 ;  /* 0x000000ff0000720c */ /* 0x040fe40000f84270 */
[----:B------:R-:W-:Y:S02]  /*8ef0*/  F2FP.F16.F32.PACK_AB R106, RZ, R106 ;  /* 0x0000006aff6a723e */ /* 0x000fe400000000ff */
[----:B------:R-:W-:-:S02]  /*8f00*/  ISETP.GT.AND P5, PT, R0, RZ, P0 ;  /* 0x000000ff0000720c */ /* 0x000fc400007a4270 */
[----:B------:R-:W-:Y:S01]  /*8f10*/  F2FP.F16.F32.PACK_AB R107, RZ, R107 ;  /* 0x0000006bff6b723e */ /* 0x000fe200000000ff */
[----:B------:R-:W-:Y:S01]  /*8f20*/  @P2 STG.E.U16 desc[UR36][R6.64+0x140], R106 ;  /* 0x0001406a06002986 */ /* 0x000fe2000c101524 */
[----:B------:R-:W-:Y:S02]  /*8f30*/  F2FP.F16.F32.PACK_AB R108, RZ, R108 ;  /* 0x0000006cff6c723e */ /* 0x000fe400000000ff */
[C---:B------:R-:W-:Y:S01]  /*8f40*/  ISETP.GT.AND P2, PT, R0.reuse, 0x8, P1 ;  /* 0x000000080000780c */ /* 0x040fe20000f44270 */
[----:B------:R-:W-:Y:S01]  /*8f50*/  @P3 STG.E.U16 desc[UR36][R6.64+0x142], R107 ;  /* 0x0001426b06003986 */ /* 0x000fe2000c101524 */
[----:B------:R-:W-:Y:S02]  /*8f60*/  ISETP.GT.AND P1, PT, R3, 0xb0, PT ;  /* 0x000000b00300780c */ /* 0x000fe40003f24270 */
[----:B------:R-:W-:Y:S01]  /*8f70*/  F2FP.F16.F32.PACK_AB R109, RZ, R109 ;  /* 0x0000006dff6d723e */ /* 0x000fe200000000ff */
[----:B------:R-:W-:Y:S01]  /*8f80*/  @P4 STG.E.U16 desc[UR36][R4.64+0x150], R108 ;  /* 0x0001506c04004986 */ /* 0x000fe2000c101524 */
[----:B------:R-:W-:-:S02]  /*8f90*/  ISETP.GT.AND P3, PT, R0, 0x8, P0 ;  /* 0x000000080000780c */ /* 0x000fc40000764270 */
[----:B------:R-:W-:Y:S01]  /*8fa0*/  ISETP.GT.AND P0, PT, R3, 0xb1, PT ;  /* 0x000000b10300780c */ /* 0x000fe20003f04270 */
[----:B------:R-:W-:Y:S01]  /*8fb0*/  @P5 STG.E.U16 desc[UR36][R4.64+0x152], R109 ;  /* 0x0001526d04005986 */ /* 0x000fe2000c101524 */
[C---:B------:R-:W-:Y:S02]  /*8fc0*/  ISETP.GT.AND P4, PT, R0.reuse, RZ, P1 ;  /* 0x000000ff0000720c */ /* 0x040fe40000f84270 */
[----:B------:R-:W-:Y:S02]  /*8fd0*/  F2FP.F16.F32.PACK_AB R110, RZ, R110 ;  /* 0x0000006eff6e723e */ /* 0x000fe400000000ff */
[----:B------:R-:W-:Y:S02]  /*8fe0*/  ISETP.GT.AND P5, PT, R0, RZ, P0 ;  /* 0x000000ff0000720c */ /* 0x000fe400007a4270 */
[----:B------:R-:W-:Y:S01]  /*8ff0*/  F2FP.F16.F32.PACK_AB R111, RZ, R111 ;  /* 0x0000006fff6f723e */ /* 0x000fe200000000ff */
[----:B------:R-:W-:Y:S01]  /*9000*/  @P2 STG.E.U16 desc[UR36][R6.64+0x150], R110 ;  /* 0x0001506e06002986 */ /* 0x000fe2000c101524 */
[----:B------:R-:W-:-:S02]  /*9010*/  F2FP.F16.F32.PACK_AB R112, RZ, R112 ;  /* 0x00000070ff70723e */ /* 0x000fc400000000ff */
[C---:B------:R-:W-:Y:S01]  /*9020*/  ISETP.GT.AND P2, PT, R0.reuse, 0x8, P1 ;  /* 0x000000080000780c */ /* 0x040fe20000f44270 */
[----:B------:R-:W-:Y:S01]  /*9030*/  @P3 STG.E.U16 desc[UR36][R6.64+0x152], R111 ;  /* 0x0001526f06003986 */ /* 0x000fe2000c101524 */
[C---:B------:R-:W-:Y:S02]  /*9040*/  ISETP.GT.AND P1, PT, R3.reuse, 0xb8, PT ;  /* 0x000000b80300780c */ /* 0x040fe40003f24270 */
[----:B------:R-:W-:Y:S01]  /*9050*/  F2FP.F16.F32.PACK_AB R113, RZ, R113 ;  /* 0x00000071ff71723e */ /* 0x000fe200000000ff */
[----:B------:R-:W-:Y:S01]  /*9060*/  @P4 STG.E.U16 desc[UR36][R4.64+0x160], R112 ;  /* 0x0001607004004986 */ /* 0x000fe2000c101524 */
[C---:B------:R-:W-:Y:S02]  /*9070*/  ISETP.GT.AND P3, PT, R0.reuse, 0x8, P0 ;  /* 0x000000080000780c */ /* 0x040fe40000764270 */
[----:B------:R-:W-:Y:S01]  /*9080*/  ISETP.GT.AND P0, PT, R3, 0xb9, PT ;  /* 0x000000b90300780c */ /* 0x000fe20003f04270 */
[----:B------:R-:W-:Y:S01]  /*9090*/  @P5 STG.E.U16 desc[UR36][R4.64+0x162], R113 ;  /* 0x0001627104005986 */ /* 0x000fe2000c101524 */
[----:B------:R-:W-:-:S02]  /*90a0*/  ISETP.GT.AND P4, PT, R0, RZ, P1 ;  /* 0x000000ff0000720c */ /* 0x000fc40000f84270 */
[----:B------:R-:W-:Y:S02]  /*90b0*/  F2FP.F16.F32.PACK_AB R114, RZ, R114 ;  /* 0x00000072ff72723e */ /* 0x000fe400000000ff */
[C---:B------:R-:W-:Y:S02]  /*90c0*/  ISETP.GT.AND P5, PT, R0.reuse, RZ, P0 ;  /* 0x000000ff0000720c */ /* 0x040fe400007a4270 */
[----:B------:R-:W-:Y:S01]  /*90d0*/  F2FP.F16.F32.PACK_AB R115, RZ, R115 ;  /* 0x00000073ff73723e */ /* 0x000fe200000000ff */
[----:B------:R-:W-:Y:S01]  /*90e0*/  @P2 STG.E.U16 desc[UR36][R6.64+0x160], R114 ;  /* 0x0001607206002986 */ /* 0x000fe2000c101524 */
[----:B------:R-:W-:Y:S02]  /*90f0*/  F2FP.F16.F32.PACK_AB R116, RZ, R116 ;  /* 0x00000074ff74723e */ /* 0x000fe400000000ff */
        /* <DEDUP_REMOVED lines=65> */
[----:B------:R-:W-:Y:S02]  /*9510*/  ISETP.GT.AND P5, PT, R0, RZ, P0 ;  /* 0x000000ff0000720c */ /* 0x000fe400007a4270 */
[----:B------:R-:W-:Y:S02]  /*9520*/  F2FP.F16.F32.PACK_AB R134, RZ, R134 ;  /* 0x00000086ff86723e */ /* 0x000fe400000000ff */
[----:B------:R-:W-:Y:S02]  /*9530*/  F2FP.F16.F32.PACK_AB R135, RZ, R135 ;  /* 0x00000087ff87723e */ /* 0x000fe400000000ff */
[----:B------:R-:W-:Y:S01]  /*9540*/  F2FP.F16.F32.PACK_AB R136, RZ, R136 ;  /* 0x00000088ff88723e */ /* 0x000fe200000000ff */
[----:B------:R-:W-:Y:S01]  /*9550*/  @P2 STG.E.U16 desc[UR36][R6.64+0x1b0], R134 ;  /* 0x0001b08606002986 */ /* 0x000fe2000c101524 */
[----:B------:R-:W-:-:S02]  /*9560*/  F2FP.F16.F32.PACK_AB R137, RZ, R137 ;  /* 0x00000089ff89723e */ /* 0x000fc400000000ff */
[C---:B------:R-:W-:Y:S01]  /*9570*/  ISETP.GT.AND P1, PT, R0.reuse, 0x8, P1 ;  /* 0x000000080000780c */ /* 0x040fe20000f24270 */
[----:B------:R-:W-:Y:S01]  /*9580*/  @P3 STG.E.U16 desc[UR36][R6.64+0x1b2], R135 ;  /* 0x0001b28706003986 */ /* 0x000fe2000c101524 */
[C---:B------:R-:W-:Y:S02]  /*9590*/  ISETP.GT.AND P2, PT, R0.reuse, 0x8, P0 ;  /* 0x000000080000780c */ /* 0x040fe40000744270 */
[C---:B------:R-:W-:Y:S01]  /*95a0*/  ISETP.GT.AND P0, PT, R3.reuse, 0xe9, PT ;  /* 0x000000e90300780c */ /* 0x040fe20003f04270 */
[----:B------:R-:W-:Y:S01]  /*95b0*/  @P4 STG.E.U16 desc[UR36][R4.64+0x1c0], R136 ;  /* 0x0001c08804004986 */ /* 0x000fe2000c101524 */
[----:B------:R-:W-:Y:S02]  /*95c0*/  ISETP.GT.AND P4, PT, R3, 0xe8, PT ;  /* 0x000000e80300780c */ /* 0x000fe40003f84270 */
[----:B------:R-:W-:Y:S01]  /*95d0*/  F2FP.F16.F32.PACK_AB R138, RZ, R138 ;  /* 0x0000008aff8a723e */ /* 0x000fe200000000ff */
[----:B------:R-:W-:Y:S01]  /*95e0*/  @P5 STG.E.U16 desc[UR36][R4.64+0x1c2], R137 ;  /* 0x0001c28904005986 */ /* 0x000fe2000c101524 */
[----:B------:R-:W-:-:S02]  /*95f0*/  ISETP.GT.AND P5, PT, R0, RZ, P4 ;  /* 0x000000ff0000720c */ /* 0x000fc400027a4270 */
[----:B------:R-:W-:Y:S01]  /*9600*/  F2FP.F16.F32.PACK_AB R139, RZ, R139 ;  /* 0x0000008bff8b723e */ /* 0x000fe200000000ff */
[----:B------:R-:W-:Y:S01]  /*9610*/  @P1 STG.E.U16 desc[UR36][R6.64+0x1c0], R138 ;  /* 0x0001c08a06001986 */ /* 0x000fe2000c101524 */
[----:B------:R-:W-:Y:S02]  /*9620*/  F2FP.F16.F32.PACK_AB R140, RZ, R140 ;  /* 0x0000008cff8c723e */ /* 0x000fe400000000ff */
[C---:B------:R-:W-:Y:S01]  /*9630*/  ISETP.GT.AND P3, PT, R0.reuse, RZ, P0 ;  /* 0x000000ff0000720c */ /* 0x040fe20000764270 */
[----:B------:R-:W-:Y:S01]  /*9640*/  @P2 STG.E.U16 desc[UR36][R6.64+0x1c2], R139 ;  /* 0x0001c28b06002986 */ /* 0x000fe2000c101524 */
[C---:B------:R-:W-:Y:S02]  /*9650*/  ISETP.GT.AND P4, PT, R0.reuse, 0x8, P4 ;  /* 0x000000080000780c */ /* 0x040fe40002784270 */
[----:B------:R-:W-:Y:S02]  /*9660*/  F2FP.F16.F32.PACK_AB R141, RZ, R141 ;  /* 0x0000008dff8d723e */ /* 0x000fe400000000ff */
[----:B------:R-:W-:Y:S01]  /*9670*/  F2FP.F16.F32.PACK_AB R142, RZ, R142 ;  /* 0x0000008eff8e723e */ /* 0x000fe200000000ff */
[----:B------:R-:W-:Y:S01]  /*9680*/  @P5 STG.E.U16 desc[UR36][R4.64+0x1d0], R140 ;  /* 0x0001d08c04005986 */ /* 0x000fe2000c101524 */
[----:B------:R-:W-:-:S02]  /*9690*/  ISETP.GT.AND P5, PT, R0, 0x8, P0 ;  /* 0x000000080000780c */ /* 0x000fc400007a4270 */
[----:B------:R-:W-:Y:S02]  /*96a0*/  F2FP.F16.F32.PACK_AB R143, RZ, R143 ;  /* 0x0000008fff8f723e */ /* 0x000fe400000000ff */
[C---:B------:R-:W-:Y:S01]  /*96b0*/  ISETP.GT.AND P0, PT, R3.reuse, 0xf1, PT ;  /* 0x000000f10300780c */ /* 0x040fe20003f04270 */
[----:B------:R-:W-:Y:S01]  /*96c0*/  @P3 STG.E.U16 desc[UR36][R4.64+0x1d2], R141 ;  /* 0x0001d28d04003986 */ /* 0x000fe2000c101524 */
[----:B------:R-:W-:Y:S02]  /*96d0*/  ISETP.GT.AND P3, PT, R3, 0xf0, PT ;  /* 0x000000f00300780c */ /* 0x000fe40003f64270 */
[----:B------:R-:W-:Y:S01]  /*96e0*/  F2FP.F16.F32.PACK_AB R144, RZ, R144 ;  /* 0x00000090ff90723e */ /* 0x000fe200000000ff */
[----:B------:R-:W-:Y:S01]  /*96f0*/  @P4 STG.E.U16 desc[UR36][R6.64+0x1d0], R142 ;  /* 0x0001d08e06004986 */ /* 0x000fe2000c101524 */
[C---:B------:R-:W-:Y:S02]  /*9700*/  ISETP.GT.AND P4, PT, R0.reuse, RZ, P3 ;  /* 0x000000ff0000720c */ /* 0x040fe40001f84270 */
[----:B------:R-:W-:Y:S01]  /*9710*/  F2FP.F16.F32.PACK_AB R145, RZ, R145 ;  /* 0x00000091ff91723e */ /* 0x000fe200000000ff */
[----:B------:R-:W-:Y:S01]  /*9720*/  @P5 STG.E.U16 desc[UR36][R6.64+0x1d2], R143 ;  /* 0x0001d28f06005986 */ /* 0x000fe2000c101524 */
[----:B------:R-:W-:-:S02]  /*9730*/  ISETP.GT.AND P5, PT, R0, RZ, P0 ;  /* 0x000000ff0000720c */ /* 0x000fc400007a4270 */
[C---:B------:R-:W-:Y:S02]  /*9740*/  ISETP.GT.AND P2, PT, R3.reuse, 0xf8, PT ;  /* 0x000000f80300780c */ /* 0x040fe40003f44270 */
[----:B------:R-:W-:Y:S02]  /*9750*/  ISETP.GT.AND P1, PT, R3, 0xf9, PT ;  /* 0x000000f90300780c */ /* 0x000fe40003f24270 */
[C---:B------:R-:W-:Y:S02]  /*9760*/  ISETP.GT.AND P3, PT, R0.reuse, 0x8, P3 ;  /* 0x000000080000780c */ /* 0x040fe40001f64270 */
[C---:B------:R-:W-:Y:S01]  /*9770*/  ISETP.GT.AND P0, PT, R0.reuse, 0x8, P0 ;  /* 0x000000080000780c */ /* 0x040fe20000704270 */
[----:B------:R-:W-:Y:S01]  /*9780*/  @P4 STG.E.U16 desc[UR36][R4.64+0x1e0], R144 ;  /* 0x0001e09004004986 */ /* 0x000fe2000c101524 */
[C---:B------:R-:W-:Y:S02]  /*9790*/  ISETP.GT.AND P4, PT, R0.reuse, RZ, P1 ;  /* 0x000000ff0000720c */ /* 0x040fe40000f84270 */
[----:B------:R-:W-:Y:S01]  /*97a0*/  F2FP.F16.F32.PACK_AB R146, RZ, R146 ;  /* 0x00000092ff92723e */ /* 0x000fe200000000ff */
[----:B------:R-:W-:Y:S01]  /*97b0*/  @P5 STG.E.U16 desc[UR36][R4.64+0x1e2], R145 ;  /* 0x0001e29104005986 */ /* 0x000fe2000c101524 */
[----:B------:R-:W-:-:S02]  /*97c0*/  ISETP.GT.AND P5, PT, R0, RZ, P2 ;  /* 0x000000ff0000720c */ /* 0x000fc400017a4270 */
[C---:B------:R-:W-:Y:S02]  /*97d0*/  ISETP.GT.AND P2, PT, R0.reuse, 0x8, P2 ;  /* 0x000000080000780c */ /* 0x040fe40001744270 */
[----:B------:R-:W-:Y:S01]  /*97e0*/  F2FP.F16.F32.PACK_AB R147, RZ, R147 ;  /* 0x00000093ff93723e */ /* 0x000fe200000000ff */
[----:B------:R-:W-:Y:S01]  /*97f0*/  @P3 STG.E.U16 desc[UR36][R6.64+0x1e0], R146 ;  /* 0x0001e09206003986 */ /* 0x000fe2000c101524 */
[----:B------:R-:W-:Y:S02]  /*9800*/  ISETP.GT.AND P1, PT, R0, 0x8, P1 ;  /* 0x000000080000780c */ /* 0x000fe40000f24270 */
[----:B------:R-:W-:Y:S01]  /*9810*/  F2FP.F16.F32.PACK_AB R148, RZ, R148 ;  /* 0x00000094ff94723e */ /* 0x000fe200000000ff */
[----:B------:R-:W-:Y:S01]  /*9820*/  @P0 STG.E.U16 desc[UR36][R6.64+0x1e2], R147 ;  /* 0x0001e29306000986 */ /* 0x000fe2000c101524 */
[----:B------:R-:W-:Y:S02]  /*9830*/  F2FP.F16.F32.PACK_AB R149, RZ, R149 ;  /* 0x00000095ff95723e */ /* 0x000fe400000000ff */
[----:B------:R-:W-:Y:S01]  /*9840*/  F2FP.F16.F32.PACK_AB R150, RZ, R150 ;  /* 0x00000096ff96723e */ /* 0x000fe200000000ff */
[----:B------:R-:W-:Y:S01]  /*9850*/  @P5 STG.E.U16 desc[UR36][R4.64+0x1f0], R148 ;  /* 0x0001f09404005986 */ /* 0x000fe2000c101524 */
[----:B------:R-:W-:-:S03]  /*9860*/  F2FP.F16.F32.PACK_AB R151, RZ, R151 ;  /* 0x00000097ff97723e */ /* 0x000fc600000000ff */
[----:B------:R0:W-:Y:S02]  /*9870*/  @P4 STG.E.U16 desc[UR36][R4.64+0x1f2], R149 ;  /* 0x0001f29504004986 */ /* 0x0001e4000c101524 */
[----:B0-----:R-:W-:Y:S02]  /*9880*/  @P2 IMAD.MOV.U32 R4, RZ, RZ, R6 ;  /* 0x000000ffff042224 */ /* 0x001fe400078e0006 */
[----:B------:R-:W-:-:S05]  /*9890*/  @P2 IMAD.MOV.U32 R5, RZ, RZ, R7 ;  /* 0x000000ffff052224 */ /* 0x000fca00078e0007 */
[----:B------:R0:W-:Y:S04]  /*98a0*/  @P2 STG.E.U16 desc[UR36][R4.64+0x1f0], R150 ;  /* 0x0001f09604002986 */ /* 0x0001e8000c101524 */
[----:B------:R0:W-:Y:S02]  /*98b0*/  @P1 STG.E.U16 desc[UR36][R6.64+0x1f2], R151 ;  /* 0x0001f29706001986 */ /* 0x0001e4000c101524 */
.L_x_282:
[----:B------:R-:W-:Y:S05]  /*98c0*/  BSYNC B0 ;  /* 0x0000000000007941 */ /* 0x000fea0003800000 */
.L_x_28:
[----:B------:R-:W-:Y:S01]  /*98d0*/  ULDC UR4, c[0x0][0xc] ;  /* 0x0000030000047ab9 */ /* 0x000fe20000000800 */
[----:B------:R-:W-:Y:S01]  /*98e0*/  ULDC UR5, c[0x0][0x10] ;  /* 0x0000040000057ab9 */ /* 0x000fe20000000800 */
[----:B0-----:R-:W0:Y:S01]  /*98f0*/  LDC R3, c[0x0][0x14] ;  /* 0x00000500ff037b82 */ /* 0x001e220000000800 */
[----:B------:R-:W-:Y:S01]  /*9900*/  UIMAD.WIDE.U32 UR4, UR4, UR5, URZ ;  /* 0x00000005040472a5 */ /* 0x000fe2000f8e003f */
[----:B------:R-:W-:Y:S01]  /*9910*/  PRMT R0, RZ, 0x7610, R0 ;  /* 0x00007610ff007816 */ /* 0x000fe20000000000 */
[----:B----45:R-:W-:Y:S02]  /*9920*/  IMAD.MOV.U32 R152, RZ, RZ, -0x1 ;  /* 0xffffffffff987424 */ /* 0x030fe400078e00ff */
[----:B------:R-:W-:Y:S02]  /*9930*/  IMAD.MOV.U32 R23, RZ, RZ, -0x1 ;  /* 0xffffffffff177424 */ /* 0x000fe400078e00ff */
[----:B0-----:R-:W-:-:S04]  /*9940*/  IMAD.WIDE.U32 R16, R3, UR4, R16 ;  /* 0x0000000403107c25 */ /* 0x001fc8000f8e0010 */
[----:B------:R-:W-:Y:S01]  /*9950*/  IMAD R3, R3, UR5, RZ ;  /* 0x0000000503037c24 */ /* 0x000fe2000f8e02ff */
[----:B------:R-:W-:Y:S02]  /*9960*/  ULDC.64 UR4, c[0x0][0x650] ;  /* 0x0001940000047ab9 */ /* 0x000fe40000000a00 */
[----:B------:R-:W-:Y:S01]  /*9970*/  ISETP.GE.U32.AND P0, PT, R16, UR4, PT ;  /* 0x0000000410007c0c */ /* 0x000fe2000bf06070 */
[----:B------:R-:W-:-:S05]  /*9980*/  IMAD.IADD R17, R17, 0x1, R3 ;  /* 0x0000000111117824 */ /* 0x000fca00078e0203 */
[----:B------:R-:W-:-:S13]  /*9990*/  ISETP.GE.U32.AND.EX P0, PT, R17, UR5, PT, P0 ;  /* 0x0000000511007c0c */ /* 0x000fda000bf06100 */
[----:B------:R-:W-:Y:S05]  /*99a0*/  @P0 BRA `(.L_x_283) ;  /* 0x0000000400640947 */ /* 0x000fea0003800000 */
[----:B------:R-:W0:Y:S01]  /*99b0*/  S2R R12, SR_CTAID.X ;  /* 0x00000000000c7919 */ /* 0x000e220000002500 */
[----:B------:R-:W4:Y:S01]  /*99c0*/  LDC.64 R10, c[0x0][0x628] ;  /* 0x00018a00ff0a7b82 */ /* 0x000f220000000a00 */
[----:B------:R-:W-:Y:S01]  /*99d0*/  ULDC UR4, c[0x0][0x150] ;  /* 0x0000540000047ab9 */ /* 0x000fe20000000800 */
[----:B-123--:R-:W-:Y:S01]  /*99e0*/  IMAD.MOV.U32 R8, RZ, RZ, R16 ;  /* 0x000000ffff087224 */ /* 0x00efe200078e0010 */
[----:B------:R-:W1:Y:S01]  /*99f0*/  S2R R24, SR_CTAID.Y ;  /* 0x0000000000187919 */ /* 0x000e620000002600 */
[----:B------:R-:W-:-:S04]  /*9a00*/  IMAD.MOV.U32 R9, RZ, RZ, R17 ;  /* 0x000000ffff097224 */ /* 0x000fc800078e0011 */
[----:B------:R-:W2:Y:S08]  /*9a10*/  LDC R21, c[0x0][0x144] ;  /* 0x00005100ff157b82 */ /* 0x000eb00000000800 */
[----:B------:R-:W3:Y:S08]  /*9a20*/  LDC R0, c[0x0][0x630] ;  /* 0x00018c00ff007b82 */ /* 0x000ef00000000800 */
[----:B------:R-:W1:Y:S01]  /*9a30*/  LDC.64 R14, c[0x0][0x620] ;  /* 0x00018800ff0e7b82 */ /* 0x000e620000000a00 */
[----:B----4-:R-:W-:-:S04]  /*9a40*/  ISETP.NE.U32.AND P0, PT, R10, RZ, PT ;  /* 0x000000ff0a00720c */ /* 0x010fc80003f05070 */
[----:B------:R-:W-:Y:S02]  /*9a50*/  ISETP.NE.AND.EX P0, PT, R11, RZ, PT, P0 ;  /* 0x000000ff0b00720c */ /* 0x000fe40003f05300 */
[----:B0-----:R-:W-:-:S05]  /*9a60*/  I2FP.F32.U32 R3, R12 ;  /* 0x0000000c00037245 */ /* 0x001fca0000201000 */
[----:B------:R-:W-:-:S04]  /*9a70*/  FMUL R3, R3, UR4 ;  /* 0x0000000403037c20 */ /* 0x000fc80008400000 */
[----:B------:R0:W4:Y:S02]  /*9a80*/  F2I.U32.TRUNC.NTZ R20, R3 ;  /* 0x0000000300147305 */ /* 0x000124000020f000 */
[----:B--23--:R-:W-:Y:S05]  /*9a90*/  @!P0 BRA `(.L_x_284) ;  /* 0x0000000000288947 */ /* 0x00cfea0003800000 */
[----:B0-----:R-:W0:Y:S02]  /*9aa0*/  LDC R3, c[0x0][0x634] ;  /* 0x00018d00ff037b82 */ /* 0x001e240000000800 */
        /* <DEDUP_REMOVED lines=9> */
.L_x_284:
[----:B------:R-:W2:Y:S01]  /*9b40*/  LDC.64 R30, c[0x0][0x640] ;  /* 0x00019000ff1e7b82 */ /* 0x000ea20000000a00 */
[-CC-:B------:R-:W-:Y:S01]  /*9b50*/  SHF.R.U64 R23, R8, R0.reuse, R9.reuse ;  /* 0x0000000008177219 */ /* 0x180fe20000001209 */
[----:B----4-:R-:W-:Y:S01]  /*9b60*/  IMAD.MOV R20, RZ, RZ, -R20 ;  /* 0x000000ffff147224 */ /* 0x010fe200078e0a14 */
[----:B------:R-:W-:Y:S01]  /*9b70*/  SHF.R.U32.HI R0, RZ, R0, R9 ;  /* 0x00000000ff007219 */ /* 0x000fe20000011609 */
[----:B------:R-:W-:Y:S01]  /*9b80*/  ULDC UR4, c[0x0][0x154] ;  /* 0x0000550000047ab9 */ /* 0x000fe20000000800 */
[----:B0-----:R-:W-:Y:S01]  /*9b90*/  IADD3 R3, P0, RZ, -R23, RZ ;  /* 0x80000017ff037210 */ /* 0x001fe20007f1e0ff */
[----:B------:R-:W-:Y:S02]  /*9ba0*/  IMAD R26, R21, R20, R12 ;  /* 0x00000014151a7224 */ /* 0x000fe400078e020c */
[----:B------:R-:W0:Y:S01]  /*9bb0*/  LDC R6, c[0x0][0x618] ;  /* 0x00018600ff067b82 */ /* 0x000e220000000800 */
[----:B------:R-:W-:Y:S02]  /*9bc0*/  IMAD.MOV.U32 R7, RZ, RZ, 0x1 ;  /* 0x00000001ff077424 */ /* 0x000fe400078e00ff */
[----:B------:R-:W-:-:S04]  /*9bd0*/  IMAD.X R5, RZ, RZ, ~R0, P0 ;  /* 0x000000ffff057224 */ /* 0x000fc800000e0e00 */
[-C--:B-1----:R-:W-:Y:S01]  /*9be0*/  IMAD R0, R5, R14.reuse, RZ ;  /* 0x0000000e05007224 */ /* 0x082fe200078e02ff */
[----:B------:R-:W1:Y:S01]  /*9bf0*/  LDC R8, c[0x0][0x608] ;  /* 0x00018200ff087b82 */ /* 0x000e620000000800 */
[----:B------:R-:W-:-:S04]  /*9c00*/  IMAD.WIDE.U32 R4, R3, R14, R16 ;  /* 0x0000000e03047225 */ /* 0x000fc800078e0010 */
[----:B------:R-:W-:Y:S01]  /*9c10*/  IMAD R3, R3, R15, R0 ;  /* 0x0000000f03037224 */ /* 0x000fe200078e0200 */
[----:B------:R-:W-:Y:S02]  /*9c20*/  I2FP.F32.U32 R0, R24 ;  /* 0x0000001800007245 */ /* 0x000fe40000201000 */
[----:B------:R-:W3:Y:S01]  /*9c30*/  LDC R28, c[0x0][0x658] ;  /* 0x00019600ff1c7b82 */ /* 0x000ee20000000800 */
[----:B------:R-:W-:Y:S01]  /*9c40*/  IMAD.IADD R3, R5, 0x1, R3 ;  /* 0x0000000105037824 */ /* 0x000fe200078e0203 */
[----:B--2---:R-:W-:Y:S01]  /*9c50*/  ISETP.NE.U32.AND P0, PT, R30, RZ, PT ;  /* 0x000000ff1e00720c */ /* 0x004fe20003f05070 */
[----:B------:R-:W-:Y:S01]  /*9c60*/  FMUL R0, R0, UR4 ;  /* 0x0000000400007c20 */ /* 0x000fe20008400000 */
[----:B------:R-:W-:Y:S02]  /*9c70*/  IMAD.MOV.U32 R5, RZ, RZ, -0x1 ;  /* 0xffffffffff057424 */ /* 0x000fe400078e00ff */
[----:B------:R-:W-:Y:S01]  /*9c80*/  ISETP.NE.AND.EX P0, PT, R31, RZ, PT, P0 ;  /* 0x000000ff1f00720c */ /* 0x000fe20003f05300 */
[----:B------:R2:W4:Y:S01]  /*9c90*/  F2I.U32.TRUNC.NTZ R13, R0 ;  /* 0x00000000000d7305 */ /* 0x000522000020f000 */
[----:B------:R-:W2:Y:S01]  /*9ca0*/  LDC R15, c[0x0][0x148] ;  /* 0x00005200ff0f7b82 */ /* 0x000ea20000000800 */
[----:B0-----:R-:W-:-:S02]  /*9cb0*/  SHF.R.U64 R12, R4, R6, R3 ;  /* 0x00000006040c7219 */ /* 0x001fc40000001203 */
[----:B------:R-:W-:-:S05]  /*9cc0*/  SHF.R.U32.HI R3, RZ, R6, R3 ;  /* 0x00000006ff037219 */ /* 0x000fca0000011603 */
[----:B------:R-:W0:Y:S01]  /*9cd0*/  LDC R20, c[0x0][0x600] ;  /* 0x00018000ff147b82 */ /* 0x000e220000000800 */
[-CC-:B-1----:R-:W-:Y:S02]  /*9ce0*/  SHF.R.U64 R10, R12, R8.reuse, R3.reuse ;  /* 0x000000080c0a7219 */ /* 0x182fe40000001203 */
[----:B------:R-:W-:-:S05]  /*9cf0*/  SHF.R.U32.HI R3, RZ, R8, R3 ;  /* 0x00000008ff037219 */ /* 0x000fca0000011603 */
[----:B------:R-:W1:Y:S01]  /*9d00*/  LDC R21, c[0x0][0x648] ;  /* 0x00019200ff157b82 */ /* 0x000e620000000800 */
[-C--:B---3--:R-:W-:Y:S02]  /*9d10*/  SHF.L.U32 R4, R5, R28.reuse, RZ ;  /* 0x0000001c05047219 */ /* 0x088fe400000006ff */
[-CC-:B------:R-:W-:Y:S02]  /*9d20*/  SHF.R.U64 R14, R10, R28.reuse, R3.reuse ;  /* 0x0000001c0a0e7219 */ /* 0x180fe40000001203 */
[----:B------:R-:W-:Y:S02]  /*9d30*/  SHF.R.U32.HI R5, RZ, R28, R3 ;  /* 0x0000001cff057219 */ /* 0x000fe40000011603 */
[----:B------:R-:W-:Y:S01]  /*9d40*/  LOP3.LUT R153, RZ, R4, RZ, 0x33, !PT ;  /* 0x00000004ff997212 */ /* 0x000fe200078e33ff */
[----:B------:R-:W3:Y:S01]  /*9d50*/  LDC R25, c[0x0][0x638] ;  /* 0x00018e00ff197b82 */ /* 0x000ee20000000800 */
[----:B------:R-:W-:Y:S01]  /*9d60*/  SHF.L.U32 R28, R7, R28, RZ ;  /* 0x0000001c071c7219 */ /* 0x000fe200000006ff */
[----:B------:R-:W-:-:S06]  /*9d70*/  IMAD.MOV.U32 R4, RZ, RZ, R14 ;  /* 0x000000ffff047224 */ /* 0x000fcc00078e000e */
[----:B------:R-:W0:Y:S01]  /*9d80*/  LDC R27, c[0x0][0x610] ;  /* 0x00018400ff1b7b82 */ /* 0x000e220000000800 */
[----:B----4-:R-:W-:Y:S05]  /*9d90*/  @!P0 BRA `(.L_x_285) ;  /* 0x0000000000288947 */ /* 0x010fea0003800000 */
[----:B------:R-:W4:Y:S02]  /*9da0*/  LDC R3, c[0x0][0x64c] ;  /* 0x00019300ff037b82 */ /* 0x000f240000000800 */
[----:B----4-:R-:W-:-:S05]  /*9db0*/  IADD3 R3, P0, R14, R3, RZ ;  /* 0x000000030e037210 */ /* 0x010fca0007f1e0ff */
        /* <DEDUP_REMOVED lines=8> */
.L_x_285:
[----:B------:R-:W-:Y:S01]  /*9e40*/  ISETP.NE.AND P0, PT, R2, 0x1, PT ;  /* 0x000000010200780c */ /* 0x000fe20003f05270 */
[----:B------:R-:W-:Y:S01]  /*9e50*/  IMAD.MOV R13, RZ, RZ, -R13 ;  /* 0x000000ffff0d7224 */ /* 0x000fe200078e0a0d */
[----:B-12---:R-:W-:Y:S01]  /*9e60*/  SHF.R.U64 R0, R4, R21, R5 ;  /* 0x0000001504007219 */ /* 0x006fe20000001205 */
[----:B0-----:R-:W-:Y:S01]  /*9e70*/  VIADD R5, R20, 0xffffffff ;  /* 0xffffffff14057836 */ /* 0x001fe20000000000 */
[----:B------:R-:W-:-:S03]  /*9e80*/  LOP3.LUT R153, R10, R153, RZ, 0xc0, !PT ;  /* 0x000000990a997212 */ /* 0x000fc600078ec0ff */
[----:B------:R-:W-:Y:S01]  /*9e90*/  IMAD.MOV R3, RZ, RZ, -R0 ;  /* 0x000000ffff037224 */ /* 0x000fe200078e0a00 */
[----:B------:R-:W-:Y:S01]  /*9ea0*/  LOP3.LUT R5, R12, R5, RZ, 0xc0, !PT ;  /* 0x000000050c057212 */ /* 0x000fe200078ec0ff */
[----:B------:R-:W-:Y:S02]  /*9eb0*/  IMAD R153, R28, R0, R153 ;  /* 0x000000001c997224 */ /* 0x000fe400078e0299 */
[----:B---3--:R-:W-:Y:S02]  /*9ec0*/  IMAD R0, R3, R25, R14 ;  /* 0x0000001903007224 */ /* 0x008fe400078e020e */
[----:B------:R-:W-:Y:S02]  /*9ed0*/  @P0 IMAD R26, R15, R13, R24 ;  /* 0x0000000d0f1a0224 */ /* 0x000fe400078e0218 */
[----:B------:R-:W-:Y:S02]  /*9ee0*/  IMAD R4, R0, R20, R5 ;  /* 0x0000001400047224 */ /* 0x000fe400078e0205 */
[----:B------:R-:W-:-:S02]  /*9ef0*/  IMAD R153, R153, R27, R26 ;  /* 0x0000001b99997224 */ /* 0x000fc400078e021a */
[----:B------:R-:W-:-:S03]  /*9f00*/  IMAD.MOV.U32 R3, RZ, RZ, 0x1 ;  /* 0x00000001ff037424 */ /* 0x000fc600078e00ff */
[----:B------:R-:W-:Y:S02]  /*9f10*/  SEL R152, R4, R153, !P0 ;  /* 0x0000009904987207 */ /* 0x000fe40004000000 */
[----:B------:R-:W-:Y:S02]  /*9f20*/  PRMT R0, R3, 0x7610, R0 ;  /* 0x0000761003007816 */ /* 0x000fe40000000000 */
[----:B------:R-:W-:-:S07]  /*9f30*/  SEL R153, R153, R4, !P0 ;  /* 0x0000000499997207 */ /* 0x000fce0004000000 */
.L_x_283:
[----:B------:R-:W-:-:S13]  /*9f40*/  LOP3.LUT P0, RZ, R0, 0xff, RZ, 0xc0, !PT ;  /* 0x000000ff00ff7812 */ /* 0x000fda000780c0ff */
[----:B------:R-:W-:Y:S05]  /*9f50*/  @P0 BRA `(.L_x_286) ;  /* 0xffffff6c00f40947 */ /* 0x000fea000383ffff */
[----:B------:R-:W-:Y:S05]  /*9f60*/  EXIT ;  /* 0x000000000000794d */ /* 0x000fea0003800000 */
.L_x_3:
[----:B0-----:R-:W-:Y:S01]  /*9f70*/  ULDC.64 UR4, c[0x0][0x650] ;  /* 0x0001940000047ab9 */ /* 0x001fe20000000a00 */
        /* <DEDUP_REMOVED lines=25> */
.L_x_288:
[--C-:B------:R-:W-:Y:S01]  /*a110*/  SHF.R.U64 R12, R10, R14, R11.reuse ;  /* 0x0000000e0a0c7219 */ /* 0x100fe2000000120b */
[----:B------:R-:W0:Y:S01]  /*a120*/  LDC R22, c[0x0][0x618] ;  /* 0x00018600ff167b82 */ /* 0x000e220000000800 */
[----:B------:R-:W-:Y:S01]  /*a130*/  I2FP.F32.U32 R6, R4 ;  /* 0x0000000400067245 */ /* 0x000fe20000201000 */
[----:B------:R-:W-:Y:S01]  /*a140*/  ULDC UR4, c[0x0][0x150] ;  /* 0x0000540000047ab9 */ /* 0x000fe20000000800 */
[----:B------:R-:W-:Y:S02]  /*a150*/  SHF.R.U32.HI R5, RZ, R14, R11 ;  /* 0x0000000eff057219 */ /* 0x000fe4000001160b */
[----:B------:R-:W-:Y:S01]  /*a160*/  IADD3 R9, P0, RZ, -R12, RZ ;  /* 0x8000000cff097210 */ /* 0x000fe20007f1e0ff */
[----:B------:R-:W-:Y:S01]  /*a170*/  FMUL R11, R6, UR4 ;  /* 0x00000004060b7c20 */ /* 0x000fe20008400000 */
[----:B------:R-:W-:Y:S01]  /*a180*/  ULDC UR4, c[0x0][0x154] ;  /* 0x0000550000047ab9 */ /* 0x000fe20000000800 */
[----:B------:R-:W1:Y:S02]  /*a190*/  LDC.64 R24, c[0x0][0x640] ;  /* 0x00019000ff187b82 */ /* 0x000e640000000a00 */
[----:B------:R-:W-:-:S02]  /*a1a0*/  IMAD.X R5, RZ, RZ, ~R5, P0 ;  /* 0x000000ffff057224 */ /* 0x000fc400000e0e05 */
[----:B------:R-:W2:Y:S01]  /*a1b0*/  F2I.U32.TRUNC.NTZ R11, R11 ;  /* 0x0000000b000b7305 */ /* 0x000ea2000020f000 */
[----:B------:R-:W-:-:S03]  /*a1c0*/  IMAD.WIDE.U32 R6, R9, R20, R16 ;  /* 0x0000001409067225 */ /* 0x000fc600078e0010 */
[----:B------:R-:W3:Y:S01]  /*a1d0*/  LDC R13, c[0x0][0x144] ;  /* 0x00005100ff0d7b82 */ /* 0x000ee20000000800 */
[----:B------:R-:W-:-:S04]  /*a1e0*/  IMAD R8, R5, R20, RZ ;  /* 0x0000001405087224 */ /* 0x000fc800078e02ff */
[----:B------:R-:W-:Y:S02]  /*a1f0*/  IMAD R5, R9, R21, R8 ;  /* 0x0000001509057224 */ /* 0x000fe400078e0208 */
[----:B------:R-:W-:Y:S01]  /*a200*/  IMAD.MOV.U32 R8, RZ, RZ, -0x1 ;  /* 0xffffffffff087424 */ /* 0x000fe200078e00ff */
[----:B------:R-:W4:Y:S01]  /*a210*/  LDC R14, c[0x0][0x608] ;  /* 0x00018200ff0e7b82 */ /* 0x000f220000000800 */
[----:B------:R-:W-:Y:S01]  /*a220*/  IMAD.IADD R5, R7, 0x1, R5 ;  /* 0x0000000107057824 */ /* 0x000fe200078e0205 */
[----:B------:R-:W-:-:S04]  /*a230*/  I2FP.F32.U32 R7, R3 ;  /* 0x0000000300077245 */ /* 0x000fc80000201000 */
[-C--:B0-----:R-:W-:Y:S01]  /*a240*/  SHF.R.U64 R10, R6, R22.reuse, R5 ;  /* 0x00000016060a7219 */ /* 0x081fe20000001205 */
[----:B--2---:R-:W-:Y:S01]  /*a250*/  IMAD.MOV R6, RZ, RZ, -R11 ;  /* 0x000000ffff067224 */ /* 0x004fe200078e0a0b */
[----:B------:R-:W0:Y:S01]  /*a260*/  LDC R9, c[0x0][0x658] ;  /* 0x00019600ff097b82 */ /* 0x000e220000000800 */
[----:B-1----:R-:W-:Y:S01]  /*a270*/  ISETP.NE.U32.AND P0, PT, R24, RZ, PT ;  /* 0x000000ff1800720c */ /* 0x002fe20003f05070 */
[----:B------:R-:W-:Y:S01]  /*a280*/  FMUL R7, R7, UR4 ;  /* 0x0000000407077c20 */ /* 0x000fe20008400000 */
[----:B------:R-:W-:Y:S02]  /*a290*/  SHF.R.U32.HI R5, RZ, R22, R5 ;  /* 0x00000016ff057219 */ /* 0x000fe40000011605 */
[----:B------:R-:W-:-:S03]  /*a2a0*/  ISETP.NE.AND.EX P0, PT, R25, RZ, PT, P0 ;  /* 0x000000ff1900720c */ /* 0x000fc60003f05300 */
[----:B------:R-:W1:Y:S01]  /*a2b0*/  LDC R20, c[0x0][0x148] ;  /* 0x00005200ff147b82 */ /* 0x000e620000000800 */
[----:B---3--:R-:W-:Y:S02]  /*a2c0*/  IMAD R23, R13, R6, R4 ;  /* 0x000000060d177224 */ /* 0x008fe400078e0204 */
[----:B------:R-:W-:-:S05]  /*a2d0*/  IMAD.MOV.U32 R6, RZ, RZ, 0x1 ;  /* 0x00000001ff067424 */ /* 0x000fca00078e00ff */
[----:B------:R-:W2:Y:S01]  /*a2e0*/  LDC R21, c[0x0][0x600] ;  /* 0x00018000ff157b82 */ /* 0x000ea20000000800 */
[-CC-:B----4-:R-:W-:Y:S02]  /*a2f0*/  SHF.R.U64 R13, R10, R14.reuse, R5.reuse ;  /* 0x0000000e0a0d7219 */ /* 0x190fe40000001205 */
[----:B------:R-:W-:Y:S02]  /*a300*/  SHF.R.U32.HI R4, RZ, R14, R5 ;  /* 0x0000000eff047219 */ /* 0x000fe40000011605 */
[----:B------:R3:W4:Y:S03]  /*a310*/  F2I.U32.TRUNC.NTZ R14, R7 ;  /* 0x00000007000e7305 */ /* 0x000726000020f000 */
[----:B------:R-:W1:Y:S01]  /*a320*/  LDC R26, c[0x0][0x648] ;  /* 0x00019200ff1a7b82 */ /* 0x000e620000000800 */
[-C--:B0-----:R-:W-:Y:S02]  /*a330*/  SHF.R.U64 R15, R13, R9.reuse, R4 ;  /* 0x000000090d0f7219 */ /* 0x081fe40000001204 */
[----:B------:R-:W-:-:S02]  /*a340*/  SHF.L.U32 R8, R8, R9, RZ ;  /* 0x0000000908087219 */ /* 0x000fc400000006ff */
[-C--:B------:R-:W-:Y:S01]  /*a350*/  SHF.R.U32.HI R5, RZ, R9.reuse, R4 ;  /* 0x00000009ff057219 */ /* 0x080fe20000011604 */
[----:B------:R-:W-:Y:S01]  /*a360*/  IMAD.MOV.U32 R4, RZ, RZ, R15 ;  /* 0x000000ffff047224 */ /* 0x000fe200078e000f */
[----:B------:R-:W-:Y:S01]  /*a370*/  SHF.L.U32 R22, R6, R9, RZ ;  /* 0x0000000906167219 */ /* 0x000fe200000006ff */
[----:B------:R-:W0:Y:S01]  /*a380*/  LDC R27, c[0x0][0x638] ;  /* 0x00018e00ff1b7b82 */ /* 0x000e220000000800 */
[----:B------:R-:W-:-:S07]  /*a390*/  LOP3.LUT R28, RZ, R8, RZ, 0x33, !PT ;  /* 0x00000008ff1c7212 */ /* 0x000fce00078e33ff */
        /* <DEDUP_REMOVED lines=12> */
.L_x_289:
[----:B------:R-:W-:Y:S01]  /*a460*/  ISETP.NE.AND P0, PT, R2, 0x1, PT ;  /* 0x000000010200780c */ /* 0x000fe20003f05270 */
[----:B--2---:R-:W-:Y:S01]  /*a470*/  VIADD R7, R21, 0xffffffff ;  /* 0xffffffff15077836 */ /* 0x004fe20000000000 */
[----:B-1----:R-:W-:Y:S01]  /*a480*/  SHF.R.U64 R5, R4, R26, R5 ;  /* 0x0000001a04057219 */ /* 0x002fe20000001205 */
[----:B------:R-:W-:Y:S01]  /*a490*/  IMAD.MOV R14, RZ, RZ, -R14 ;  /* 0x000000ffff0e7224 */ /* 0x000fe200078e0a0e */
[----:B------:R-:W-:Y:S01]  /*a4a0*/  LOP3.LUT R4, R13, R28, RZ, 0xc0, !PT ;  /* 0x0000001c0d047212 */ /* 0x000fe200078ec0ff */
[----:B------:R-:W-:Y:S01]  /*a4b0*/  IMAD.MOV.U32 R8, RZ, RZ, R12 ;  /* 0x000000ffff087224 */ /* 0x000fe200078e000c */
[----:B------:R-:W-:Y:S01]  /*a4c0*/  LOP3.LUT R10, R10, R7, RZ, 0xc0, !PT ;  /* 0x000000070a0a7212 */ /* 0x000fe200078ec0ff */
[----:B------:R-:W-:Y:S02]  /*a4d0*/  IMAD.MOV R6, RZ, RZ, -R5 ;  /* 0x000000ffff067224 */ /* 0x000fe400078e0a05 */
[----:B------:R-:W-:-:S04]  /*a4e0*/  IMAD R4, R22, R5, R4 ;  /* 0x0000000516047224 */ /* 0x000fc800078e0204 */
[----:B------:R-:W-:Y:S02]  /*a4f0*/  @P0 IMAD R23, R20, R14, R3 ;  /* 0x0000000e14170224 */ /* 0x000fe400078e0203 */
[----:B0-----:R-:W-:Y:S02]  /*a500*/  IMAD R3, R6, R27, R15 ;  /* 0x0000001b06037224 */ /* 0x001fe400078e020f */
[----:B------:R-:W-:Y:S02]  /*a510*/  IMAD R7, R4, R29, R23 ;  /* 0x0000001d04077224 */ /* 0x000fe400078e0217 */
[----:B------:R-:W-:Y:S02]  /*a520*/  IMAD R4, R3, R21, R10 ;  /* 0x0000001503047224 */ /* 0x000fe400078e020a */
[----:B------:R-:W-:-:S03]  /*a530*/  IMAD.MOV.U32 R6, RZ, RZ, 0x1 ;  /* 0x00000001ff067424 */ /* 0x000fc600078e00ff */
[----:B------:R-:W-:Y:S02]  /*a540*/  SEL R9, R4, R7, !P0 ;  /* 0x0000000704097207 */ /* 0x000fe40004000000 */
[----:B------:R-:W-:-:S07]  /*a550*/  SEL R7, R7, R4, !P0 ;  /* 0x0000000407077207 */ /* 0x000fce0004000000 */
.L_x_287:
[----:B------:R-:W-:-:S08]  /*a560*/  NOP ;  /* 0x0000000000007918 */ /* 0x000fd00000000000 */
[----:B------:R-:W0:-:S00]  /*a570*/  USETMAXREG.DEALLOC.CTAPOOL 0x28 ;  /* 0x00000028000079c8 */ /* 0x000e0000080e0500 */
[----:B0-----:R-:W-:-:S13]  /*a580*/  ISETP.NE.AND P0, PT, R0, RZ, PT ;  /* 0x000000ff0000720c */ /* 0x001fda0003f05270 */
[----:B------:R-:W-:Y:S05]  /*a590*/  @P0 EXIT ;  /* 0x000000000000094d */ /* 0x000fea0003800000 */
[----:B------:R-:W-:Y:S01]  /*a5a0*/  LOP3.LUT P0, RZ, R6, 0xff, RZ, 0xc0, !PT ;  /* 0x000000ff06ff7812 */ /* 0x000fe2000780c0ff */
[----:B------:R-:W-:Y:S02]  /*a5b0*/  IMAD.MOV.U32 R3, RZ, RZ, 0x1 ;  /* 0x00000001ff037424 */ /* 0x000fe400078e00ff */
[----:B------:R-:W-:-:S10]  /*a5c0*/  IMAD.MOV.U32 R0, RZ, RZ, RZ ;  /* 0x000000ffff007224 */ /* 0x000fd400078e00ff */
[----:B------:R-:W-:Y:S05]  /*a5d0*/  @!P0 BRA `(.L_x_290) ;  /* 0x0000000c00348947 */ /* 0x000fea0003800000 */
[----:B------:R-:W0:Y:S01]  /*a5e0*/  LDC R0, c[0x0][0x28c] ;  /* 0x0000a300ff007b82 */ /* 0x000e220000000800 */
[----:B------:R-:W-:Y:S01]  /*a5f0*/  ULDC UR5, c[0x0][0x600] ;  /* 0x0001800000057ab9 */ /* 0x000fe20000000800 */
[----:B------:R-:W-:Y:S01]  /*a600*/  ULDC UR4, c[0x0][0xc] ;  /* 0x0000030000047ab9 */ /* 0x000fe20000000800 */
[----:B------:R-:W-:Y:S01]  /*a610*/  UIADD3 UR16, UR5, -0x1, URZ ;  /* 0xffffffff05107890 */ /* 0x000fe2000fffe03f */
[C---:B------:R-:W-:Y:S01]  /*a620*/  LOP3.LUT P2, RZ, R18.reuse, 0x7f, RZ, 0xc0, !PT ;  /* 0x0000007f12ff7812 */ /* 0x040fe2000784c0ff */
[----:B------:R-:W-:Y:S01]  /*a630*/  ULDC UR6, c[0x0][0x658] ;  /* 0x0001960000067ab9 */ /* 0x000fe20000000800 */
[----:B------:R-:W-:Y:S01]  /*a640*/  ULDC UR5, c[0x0][0x10] ;  /* 0x0000040000057ab9 */ /* 0x000fe20000000800 */
[----:B------:R-:W-:Y:S01]  /*a650*/  UMOV UR7, 0xffffffff ;  /* 0xffffffff00077882 */ /* 0x000fe20000000000 */
[----:B------:R-:W-:Y:S01]  /*a660*/  UMOV UR8, 0x1 ;  /* 0x0000000100087882 */ /* 0x000fe20000000000 */
[----:B------:R-:W-:Y:S01]  /*a670*/  UIMAD.WIDE.U32 UR4, UR4, UR5, URZ ;  /* 0x00000005040472a5 */ /* 0x000fe2000f8e003f */
[----:B------:R-:W-:Y:S01]  /*a680*/  LOP3.LUT P0, RZ, R18, 0x1f, RZ, 0xc0, !PT ;  /* 0x0000001f12ff7812 */ /* 0x000fe2000780c0ff */
[----:B------:R-:W-:Y:S01]  /*a690*/  USHF.L.U32 UR7, UR7, UR6, URZ ;  /* 0x0000000607077299 */ /* 0x000fe2000800063f */
[----:B------:R-:W-:Y:S01]  /*a6a0*/  BSSY B0, `(.L_x_290) ;  /* 0x00000c0000007945 */ /* 0x000fe20003800000 */
[----:B------:R-:W-:Y:S01]  /*a6b0*/  USHF.L.U32 UR18, UR8, UR6, URZ ;  /* 0x0000000608127299 */ /* 0x000fe2000800063f */
[----:B------:R-:W-:Y:S01]  /*a6c0*/  IMAD.MOV.U32 R11, RZ, RZ, 0x1 ;  /* 0x00000001ff0b7424 */ /* 0x000fe200078e00ff */
[----:B------:R-:W-:Y:S01]  /*a6d0*/  LOP3.LUT R18, R19, 0x2, RZ, 0xfc, !PT ;  /* 0x0000000213127812 */ /* 0x000fe200078efcff */
[----:B------:R-:W-:Y:S01]  /*a6e0*/  ULDC UR6, c[0x0][0x14] ;  /* 0x0000050000067ab9 */ /* 0x000fe20000000800 */
[----:B------:R-:W-:Y:S01]  /*a6f0*/  PLOP3.LUT P0, PT, P0, P2, PT, 0x8a, 0x0 ;  /* 0x000000000000781c */ /* 0x000fe20000705172 */
[----:B------:R-:W-:-:S02]  /*a700*/  UIMAD.WIDE.U32 UR20, UR4, UR6, URZ ;  /* 0x00000006041472a5 */ /* 0x000fc4000f8e003f */
[----:B------:R-:W-:Y:S02]  /*a710*/  UIMAD UR13, UR5, UR6, URZ ;  /* 0x00000006050d72a4 */ /* 0x000fe4000f8e023f */
[----:B------:R-:W-:Y:S01]  /*a720*/  ULOP3.LUT UR17, URZ, UR7, URZ, 0x33, !UPT ;  /* 0x000000073f117292 */ /* 0x000fe2000f8e333f */
[----:B0-----:R-:W-:Y:S01]  /*a730*/  VIADD R0, R0, 0x3f ;  /* 0x0000003f00007836 */ /* 0x001fe20000000000 */
[----:B------:R-:W-:Y:S01]  /*a740*/  UIADD3 UR13, UR21, UR13, URZ ;  /* 0x0000000d150d7290 */ /* 0x000fe2000fffe03f */
[----:B------:R-:W-:-:S03]  /*a750*/  ULDC.64 UR22, c[0x0][0x198] ;  /* 0x0000660000167ab9 */ /* 0x000fc60000000a00 */
[----:B------:R-:W-:-:S04]  /*a760*/  SHF.R.S32.HI R3, RZ, 0x1f, R0 ;  /* 0x0000001fff037819 */ /* 0x000fc80000011400 */
[----:B------:R-:W-:Y:S01]  /*a770*/  LEA.HI R3, R3, R0, RZ, 0x6 ;  /* 0x0000000003037211 */ /* 0x000fe200078f30ff */
[----:B------:R-:W-:-:S03]  /*a780*/  IMAD.MOV.U32 R0, RZ, RZ, RZ ;  /* 0x000000ffff007224 */ /* 0x000fc600078e00ff */
[----:B------:R-:W-:Y:S01]  /*a790*/  SHF.R.S32.HI R13, RZ, 0x6, R3 ;  /* 0x00000006ff0d7819 */ /* 0x000fe20000011403 */
[----:B------:R-:W-:-:S04]  /*a7a0*/  IMAD.MOV.U32 R3, RZ, RZ, 0x1 ;  /* 0x00000001ff037424 */ /* 0x000fc800078e00ff */
[----:B------:R-:W-:-:S07]  /*a7b0*/  VIADD R10, R13, 0x1 ;  /* 0x000000010d0a7836 */ /* 0x000fce0000000000 */
.L_x_302:
[----:B------:R-:W-:-:S03]  /*a7c0*/  UMOV UR4, 0xffffffff ;  /* 0xffffffff00047882 */ /* 0x000fc60000000000 */
[----:B------:R-:W-:Y:S05]  /*a7d0*/  BRA.DIV UR4, `(.L_x_291) ;  /* 0x0000000e04a07947 */ /* 0x000fea000b800000 */
[----:B------:R-:W-:-:S13]  /*a7e0*/  ELECT P6, URZ, PT ;  /* 0x00000000003f782f */ /* 0x000fda00038c0000 */
.L_x_313:
[----:B------:R-:W0:Y:S01]  /*a7f0*/  LDC R4, c[0x0][0x28c] ;  /* 0x0000a300ff047b82 */ /* 0x000e220000000800 */
[----:B------:R-:W-:Y:S01]  /*a800*/  BSSY B1, `(.L_x_292) ;  /* 0x0000037000017945 */ /* 0x000fe20003800000 */
[----:B0-----:R-:W-:-:S13]  /*a810*/  ISETP.LT.OR P6, PT, R4, 0x1, !P6 ;  /* 0x000000010400780c */ /* 0x001fda00077c1670 */
[----:B------:R-:W-:Y:S05]  /*a820*/  @P6 BRA `(.L_x_293) ;  /* 0x0000000000d06947 */ /* 0x000fea0003800000 */
[----:B------:R-:W-:Y:S02]  /*a830*/  IMAD.SHL.U32 R14, R9, 0x100, RZ ;  /* 0x00000100090e7824 */ /* 0x000fe400078e00ff */
[----:B------:R-:W-:Y:S02]  /*a840*/  IMAD.SHL.U32 R15, R7, 0x80, RZ ;  /* 0x00000080070f7824 */ /* 0x000fe400078e00ff */
[----:B------:R-:W-:Y:S02]  /*a850*/  IMAD.MOV.U32 R20, RZ, RZ, RZ ;  /* 0x000000ffff147224 */ /* 0x000fe400078e00ff */
[----:B------:R-:W-:Y:S02]  /*a860*/  IMAD.MOV.U32 R4, RZ, RZ, R10 ;  /* 0x000000ffff047224 */ /* 0x000fe400078e000a */
[----:B------:R-:W-:Y:S02]  /*a870*/  IMAD.MOV.U32 R5, RZ, RZ, R3 ;  /* 0x000000ffff057224 */ /* 0x000fe400078e0003 */
[----:B------:R-:W-:-:S07]  /*a880*/  IMAD.MOV.U32 R6, RZ, RZ, R0 ;  /* 0x000000ffff067224 */ /* 0x000fce00078e0000 */
.L_x_297:
[----:B------:R-:W0:Y:S01]  /*a890*/  S2R R12, SR_CgaCtaId ;  /* 0x00000000000c7919 */ /* 0x000e220000008800 */
[----:B------:R-:W-:Y:S01]  /*a8a0*/  MOV R7, 0x400 ;  /* 0x0000040000077802 */ /* 0x000fe20000000f00 */
[----:B------:R-:W1:Y:S03]  /*a8b0*/  @!P2 LDC R9, c[0x0][0x500] ;  /* 0x00014000ff09ab82 */ /* 0x000e660000000800 */
[----:B0-----:R-:W-:Y:S02]  /*a8c0*/  LEA R21, R12, R7, 0x18 ;  /* 0x000000070c157211 */ /* 0x001fe400078ec0ff */
[----:B------:R-:W-:-:S03]  /*a8d0*/  SHF.L.U32 R7, R5, 0x1f, RZ ;  /* 0x0000001f05077819 */ /* 0x000fc600000006ff */
[----:B------:R-:W-:-:S04]  /*a8e0*/  IMAD R12, R6, 0x8, R21 ;  /* 0x00000008060c7824 */ /* 0x000fc800078e0215 */
[----:B------:R-:W0:Y:S02]  /*a8f0*/  SYNCS.PHASECHK.TRANS64.TRYWAIT P1, [R12+URZ+0x20], R7 ;  /* 0x000020070c0075a7 */ /* 0x000e24000802017f */
[----:B01----:R-:W-:Y:S05]  /*a900*/  @!P1 BRA `(.L_x_294) ;  /* 0x0000000c00749947 */ /* 0x003fea0003800000 */
.L_x_314:
[----:B0-----:R-:W-:Y:S01]  /*a910*/  PRMT R7, R18, 0x9910, RZ ;  /* 0x0000991012077816 */ /* 0x001fe200000000ff */
[----:B------:R0:W-:Y:S03]  /*a920*/  @!P2 SYNCS.ARRIVE.TRANS64 RZ, [R12+URZ], R9 ;  /* 0x000000090cffa9a7 */ /* 0x0001e6000800003f */
[----:B------:R-:W-:-:S13]  /*a930*/  ISETP.NE.AND P1, PT, R7, 0x2, PT ;  /* 0x000000020700780c */ /* 0x000fda0003f25270 */
[----:B0-----:R-:W-:Y:S05]  /*a940*/  @P1 BRA `(.L_x_295) ;  /* 0x0000000000041947 */ /* 0x001fea0003800000 */
[----:B------:R-:W-:Y:S01]  /*a950*/  BPT.TRAP 0x1 ;  /* 0x000000040000795c */ /* 0x000fe20000300000 */
.L_x_295:
[----:B------:R-:W-:Y:S05]  /*a960*/  @P0 BRA `(.L_x_296) ;  /* 0x0000000000040947 */ /* 0x000fea0003800000 */
[----:B------:R-:W-:Y:S01]  /*a970*/  BPT.TRAP 0x1 ;  /* 0x000000040000795c */ /* 0x000fe20000300000 */
.L_x_296:
[--C-:B------:R-:W-:Y:S01]  /*a980*/  IMAD R7, R6, 0x4000, R21.reuse ;  /* 0x0000400006077824 */ /* 0x100fe200078e0215 */
[----:B------:R-:W-:Y:S01]  /*a990*/  R2UR UR9, R12 ;  /* 0x000000000c0972ca */ /* 0x000fe200000e0000 */
[----:B------:R-:W-:Y:S01]  /*a9a0*/  IMAD R21, R6, 0x8000, R21 ;  /* 0x0000800006157824 */ /* 0x000fe200078e0215 */
[----:B------:R-:W-:Y:S01]  /*a9b0*/  UIADD3 UR4, UP0, UR22, 0xf0, URZ ;  /* 0x000000f016047890 */ /* 0x000fe2000ff1e03f */
[----:B------:R-:W-:Y:S01]  /*a9c0*/  VIADD R4, R4, 0xffffffff ;  /* 0xffffffff04047836 */ /* 0x000fe20000000000 */
[----:B------:R-:W-:Y:S01]  /*a9d0*/  R2UR UR5, R7 ;  /* 0x00000000070572ca */ /* 0x000fe200000e0000 */
[----:B------:R-:W-:Y:S01]  /*a9e0*/  UIADD3 UR24, UP1, UR22, 0x1f0, URZ ;  /* 0x000001f016187890 */ /* 0x000fe2000ff3e03f */
[----:B------:R-:W-:Y:S01]  /*a9f0*/  R2UR UR8, R21 ;  /* 0x00000000150872ca */ /* 0x000fe200000e0000 */
[----:B------:R-:W-:Y:S01]  /*aa00*/  VIADD R6, R6, 0x1 ;  /* 0x0000000106067836 */ /* 0x000fe20000000000 */
[----:B------:R-:W-:Y:S01]  /*aa10*/  R2UR UR11, R15 ;  /* 0x000000000f0b72ca */ /* 0x000fe200000e0000 */
[----:B------:R-:W-:Y:S01]  /*aa20*/  UIADD3.X UR25, URZ, UR23, URZ, UP1, !UPT ;  /* 0x000000173f197290 */ /* 0x000fe20008ffe43f */
[----:B------:R-:W-:Y:S01]  /*aa30*/  R2UR UR10, R20 ;  /* 0x00000000140a72ca */ /* 0x000fe200000e0000 */
[----:B------:R-:W-:Y:S01]  /*aa40*/  UMOV UR6, 0x0 ;  /* 0x0000000000067882 */ /* 0x000fe20000000000 */
[----:B------:R-:W-:Y:S01]  /*aa50*/  R2UR UR12, R8 ;  /* 0x00000000080c72ca */ /* 0x000fe200000e0000 */
[----:B------:R-:W-:Y:S01]  /*aa60*/  UMOV UR7, 0x10000000 ;  /* 0x1000000000077882 */ /* 0x000fe20000000000 */
[----:B------:R-:W-:Y:S01]  /*aa70*/  R2UR UR19, R14 ;  /* 0x000000000e1372ca */ /* 0x000fe200000e0000 */
[----:B------:R-:W-:Y:S01]  /*aa80*/  VIADD R20, R20, 0x40 ;  /* 0x0000004014147836 */ /* 0x000fe20000000000 */
[----:B------:R-:W-:Y:S01]  /*aa90*/  ISETP.GT.AND P3, PT, R4, 0x1, PT ;  /* 0x000000010400780c */ /* 0x000fe20003f64270 */
[----:B------:R-:W-:Y:S01]  /*aaa0*/  UIADD3 UR14, UR5, 0x100, URZ ;  /* 0x00000100050e7890 */ /* 0x000fe2000fffe03f */
[----:B------:R-:W-:Y:S01]  /*aab0*/  ISETP.NE.AND P1, PT, R6, 0x4, PT ;  /* 0x000000040600780c */ /* 0x000fe20003f25270 */
[----:B------:R-:W-:-:S02]  /*aac0*/  UIADD3.X UR5, URZ, UR23, URZ, UP0, !UPT ;  /* 0x000000173f057290 */ /* 0x000fc400087fe43f */
[----:B------:R-:W-:Y:S01]  /*aad0*/  UIADD3 UR15, UR8, 0x10100, URZ ;  /* 0x00010100080f7890 */ /* 0x000fe2000fffe03f */
[----:B------:R-:W-:Y:S02]  /*aae0*/  SEL R12, RZ, 0x1, P1 ;  /* 0x00000001ff0c7807 */ /* 0x000fe40000800000 */
[----:B------:R-:W-:Y:S01]  /*aaf0*/  UMOV UR8, UR14 ;  /* 0x0000000e00087c82 */ /* 0x000fe20008000000 */
[----:B------:R-:W-:Y:S02]  /*ab00*/  SEL R6, R6, RZ, P1 ;  /* 0x000000ff06067207 */ /* 0x000fe40000800000 */
[----:B------:R-:W-:Y:S01]  /*ab10*/  LOP3.LUT R5, R5, R12, RZ, 0x3c, !PT ;  /* 0x0000000c05057212 */ /* 0x000fe200078e3cff */
[----:B------:R0:W-:Y:S02]  /*ab20*/  UTMALDG.3D [UR8], [UR4], desc[UR6] ;  /* 0x00000608040075b4 */ /* 0x0001e40008011000 */
[----:B0-----:R-:W-:Y:S01]  /*ab30*/  UMOV UR8, UR15 ;  /* 0x0000000f00087c82 */ /* 0x001fe20008000000 */
[----:B------:R-:W-:-:S02]  /*ab40*/  UMOV UR11, UR19 ;  /* 0x00000013000b7c82 */ /* 0x000fc40008000000 */
[----:B------:R0:W-:Y:S02]  /*ab50*/  UTMALDG.3D [UR8], [UR24], desc[UR6] ;  /* 0x00000608180075b4 */ /* 0x0001e40008011000 */
[----:B0-----:R-:W-:Y:S05]  /*ab60*/  @P3 BRA `(.L_x_297) ;  /* 0xfffffffc00483947 */ /* 0x001fea000383ffff */
.L_x_293:
[----:B------:R-:W-:Y:S05]  /*ab70*/  BSYNC B1 ;  /* 0x0000000000017941 */ /* 0x000fea0003800000 */
.L_x_292:
[----:B------:R-:W-:Y:S01]  /*ab80*/  LOP3.LUT P3, RZ, R11, 0xff, RZ, 0xc0, !PT ;  /* 0x000000ff0bff7812 */ /* 0x000fe2000786c0ff */
[----:B------:R-:W-:Y:S01]  /*ab90*/  IMAD.IADD R0, R13, 0x1, R0 ;  /* 0x000000010d007824 */ /* 0x000fe200078e0200 */
[----:B------:R-:W-:Y:S01]  /*aba0*/  IADD3 R16, P4, R16, UR20, RZ ;  /* 0x0000001410107c10 */ /* 0x000fe2000ff9e0ff */
[----:B------:R-:W-:Y:S01]  /*abb0*/  ULDC.64 UR4, c[0x0][0x650] ;  /* 0x0001940000047ab9 */ /* 0x000fe20000000a00 */
[----:B------:R-:W-:Y:S01]  /*abc0*/  BSSY B1, `(.L_x_298) ;  /* 0x000006b000017945 */ /* 0x000fe20003800000 */
[----:B------:R-:W-:Y:S01]  /*abd0*/  IMAD.MOV.U32 R7, RZ, RZ, -0x1 ;  /* 0xffffffffff077424 */ /* 0x000fe200078e00ff */
[----:B------:R-:W-:Y:S01]  /*abe0*/  SHF.R.U32.HI R4, RZ, 0x2, R0 ;  /* 0x00000002ff047819 */ /* 0x000fe20000011600 */
[----:B------:R-:W-:Y:S01]  /*abf0*/  IMAD.MOV.U32 R9, RZ, RZ, -0x1 ;  /* 0xffffffffff097424 */ /* 0x000fe200078e00ff */
[----:B------:R-:W-:Y:S01]  /*ac00*/  ISETP.GT.U32.AND P1, PT, R0, 0x3, PT ;  /* 0x000000030000780c */ /* 0x000fe20003f24070 */
[----:B------:R-:W-:Y:S01]  /*ac10*/  IMAD.MOV.U32 R8, RZ, RZ, -0x1 ;  /* 0xffffffffff087424 */ /* 0x000fe200078e00ff */
[----:B------:R-:W-:-:S02]  /*ac20*/  LOP3.LUT R4, R4, 0x1, RZ, 0xc0, !PT ;  /* 0x0000000104047812 */ /* 0x000fc400078ec0ff */
[----:B------:R-:W-:Y:S01]  /*ac30*/  ISETP.LT.U32.AND P1, PT, R13, 0x4, P1 ;  /* 0x000000040d00780c */ /* 0x000fe20000f21070 */
[----:B------:R-:W0:Y:S01]  /*ac40*/  @P3 S2R R6, SR_CgaCtaId ;  /* 0x0000000000063919 */ /* 0x000e220000008800 */
[----:B------:R-:W-:Y:S02]  /*ac50*/  @P3 MOV R5, 0x400 ;  /* 0x0000040000053802 */ /* 0x000fe40000000f00 */
[----:B------:R-:W-:Y:S02]  /*ac60*/  IADD3.X R17, R17, UR13, RZ, P4, !PT ;  /* 0x0000000d11117c10 */ /* 0x000fe4000a7fe4ff */
[----:B------:R-:W-:Y:S02]  /*ac70*/  ISETP.GE.U32.AND P4, PT, R16, UR4, PT ;  /* 0x0000000410007c0c */ /* 0x000fe4000bf86070 */
[----:B------:R-:W-:Y:S02]  /*ac80*/  LOP3.LUT R0, R0, 0x3, RZ, 0xc0, !PT ;  /* 0x0000000300007812 */ /* 0x000fe400078ec0ff */
[----:B------:R-:W-:-:S02]  /*ac90*/  PRMT R11, RZ, 0x7610, R11 ;  /* 0x00007610ff0b7816 */ /* 0x000fc4000000000b */
[----:B0-----:R-:W-:-:S04]  /*aca0*/  @P3 LEA R5, R6, R5, 0x18 ;  /* 0x0000000506053211 */ /* 0x001fc800078ec0ff */
[----:B------:R0:W-:Y:S01]  /*acb0*/  @P3 SYNCS.ARRIVE.TRANS64.A1T0 RZ, [R5+URZ+0x58], RZ ;  /* 0x000058ff05ff39a7 */ /* 0x0001e2000810003f */
[----:B------:R-:W-:Y:S02]  /*acc0*/  ISETP.NE.U32.AND P3, PT, R4, 0x1, PT ;  /* 0x000000010400780c */ /* 0x000fe40003f65070 */
[----:B------:R-:W-:Y:S02]  /*acd0*/  SEL R4, RZ, 0x1, !P1 ;  /* 0x00000001ff047807 */ /* 0x000fe40004800000 */
[----:B------:R-:W-:Y:S02]  /*ace0*/  ISETP.GE.U32.AND.EX P1, PT, R17, UR5, PT, P4 ;  /* 0x0000000511007c0c */ /* 0x000fe4000bf26140 */
[----:B------:R-:W-:-:S04]  /*acf0*/  ISETP.GT.U32.AND P3, PT, R13, 0x3, !P3 ;  /* 0x000000030d00780c */ /* 0x000fc80005f64070 */
[----:B0-----:R-:W-:-:S04]  /*ad00*/  SEL R5, RZ, 0x1, !P3 ;  /* 0x00000001ff057807 */ /* 0x001fc80005800000 */
[--C-:B------:R-:W-:Y:S02]  /*ad10*/  LOP3.LUT R3, R5, R3, R4.reuse, 0x96, !PT ;  /* 0x0000000305037212 */ /* 0x100fe400078e9604 */
[----:B------:R-:W-:Y:S01]  /*ad20*/  PRMT R4, RZ, 0x7610, R4 ;  /* 0x00007610ff047816 */ /* 0x000fe20000000004 */
[----:B------:R-:W-:Y:S06]  /*ad30*/  @P1 BRA `(.L_x_299) ;  /* 0x00000004004c1947 */ /* 0x000fec0003800000 */
[----:B------:R-:W-:Y:S01]  /*ad40*/  ULDC.64 UR4, c[0x0][0x628] ;  /* 0x00018a0000047ab9 */ /* 0x000fe20000000a00 */
[----:B------:R-:W0:Y:S01]  /*ad50*/  S2R R14, SR_CTAID.X ;  /* 0x00000000000e7919 */ /* 0x000e220000002500 */
[----:B------:R-:W-:Y:S01]  /*ad60*/  ISETP.NE.U32.AND P1, PT, RZ, UR4, PT ;  /* 0x00000004ff007c0c */ /* 0x000fe2000bf25070 */
[----:B------:R-:W-:Y:S01]  /*ad70*/  ULDC UR7, c[0x0][0x630] ;  /* 0x00018c0000077ab9 */ /* 0x000fe20000000800 */
[----:B------:R-:W-:Y:S01]  /*ad80*/  IMAD.MOV.U32 R4, RZ, RZ, R16 ;  /* 0x000000ffff047224 */ /* 0x000fe200078e0010 */
[----:B------:R-:W1:Y:S01]  /*ad90*/  S2R R12, SR_CTAID.Y ;  /* 0x00000000000c7919 */ /* 0x000e620000002600 */
[----:B------:R-:W-:Y:S01]  /*ada0*/  ISETP.NE.AND.EX P1, PT, RZ, UR5, PT, P1 ;  /* 0x00000005ff007c0c */ /* 0x000fe2000bf25310 */
[----:B------:R-:W-:-:S12]  /*adb0*/  IMAD.MOV.U32 R5, RZ, RZ, R17 ;  /* 0x000000ffff057224 */ /* 0x000fd800078e0011 */
[----:B------:R-:W-:Y:S05]  /*adc0*/  @!P1 BRA `(.L_x_300) ;  /* 0x0000000000289947 */ /* 0x000fea0003800000 */
[----:B------:R-:W-:Y:S02]  /*add0*/  ULDC UR6, c[0x0][0x634] ;  /* 0x00018d0000067ab9 */ /* 0x000fe40000000800 */
[----:B------:R-:W-:-:S05]  /*ade0*/  IADD3 R9, P1, R16, UR6, RZ ;  /* 0x0000000610097c10 */ /* 0x000fca000ff3e0ff */
[----:B------:R-:W-:-:S04]  /*adf0*/  IMAD.X R15, RZ, RZ, R17, P1 ;  /* 0x000000ffff0f7224 */ /* 0x000fc800008e0611 */
[----:B------:R-:W-:-:S04]  /*ae00*/  IMAD.WIDE.U32 R6, R15, UR4, RZ ;  /* 0x000000040f067c25 */ /* 0x000fc8000f8e00ff */
[----:B------:R-:W-:-:S04]  /*ae10*/  IMAD.WIDE.U32 R6, P1, R9, UR5, R6 ;  /* 0x0000000509067c25 */ /* 0x000fc8000f820006 */
[----:B------:R-:W-:-:S04]  /*ae20*/  IMAD.WIDE.U32 R8, R9, UR4, RZ ;  /* 0x0000000409087c25 */ /* 0x000fc8000f8e00ff */
[----:B------:R-:W-:Y:S01]  /*ae30*/  IMAD.X R5, RZ, RZ, RZ, P1 ;  /* 0x000000ffff057224 */ /* 0x000fe200008e06ff */
[----:B------:R-:W-:Y:S01]  /*ae40*/  IADD3 RZ, P1, R9, R6, RZ ;  /* 0x0000000609ff7210 */ /* 0x000fe20007f3e0ff */
[----:B------:R-:W-:-:S04]  /*ae50*/  IMAD.MOV.U32 R4, RZ, RZ, R7 ;  /* 0x000000ffff047224 */ /* 0x000fc800078e0007 */
[----:B------:R-:W-:-:S08]  /*ae60*/  IMAD.WIDE.U32.X R4, R15, UR5, R4, P1 ;  /* 0x000000050f047c25 */ /* 0x000fd000088e0404 */
.L_x_300:
[--C-:B------:R-:W-:Y:S01]  /*ae70*/  SHF.R.U64 R8, R4, UR7, R5.reuse ;  /* 0x0000000704087c19 */ /* 0x100fe20008001205 */
[----:B------:R-:W-:Y:S01]  /*ae80*/  ULDC.64 UR4, c[0x0][0x620] ;  /* 0x0001880000047ab9 */ /* 0x000fe20000000a00 */
[----:B------:R-:W-:Y:S01]  /*ae90*/  SHF.R.U32.HI R4, RZ, UR7, R5 ;  /* 0x00000007ff047c19 */ /* 0x000fe20008011605 */
[----:B------:R-:W2:Y:S01]  /*aea0*/  LDC R25, c[0x0][0x144] ;  /* 0x00005100ff197b82 */ /* 0x000ea20000000800 */
[----:B------:R-:W-:Y:S01]  /*aeb0*/  IADD3 R7, P1, RZ, -R8, RZ ;  /* 0x80000008ff077210 */ /* 0x000fe20007f3e0ff */
[----:B------:R-:W-:Y:S01]  /*aec0*/  ULDC.64 UR8, c[0x0][0x640] ;  /* 0x0001900000087ab9 */ /* 0x000fe20000000a00 */
[----:B0-----:R-:W-:Y:S01]  /*aed0*/  I2FP.F32.U32 R9, R14 ;  /* 0x0000000e00097245 */ /* 0x001fe20000201000 */
[----:B------:R-:W-:Y:S02]  /*aee0*/  ULDC UR6, c[0x0][0x608] ;  /* 0x0001820000067ab9 */ /* 0x000fe40000000800 */
[----:B------:R-:W-:Y:S01]  /*aef0*/  IMAD.X R4, RZ, RZ, ~R4, P1 ;  /* 0x000000ffff047224 */ /* 0x000fe200008e0e04 */
[----:B------:R-:W-:Y:S01]  /*af00*/  ISETP.NE.U32.AND P1, PT, RZ, UR8, PT ;  /* 0x00000008ff007c0c */ /* 0x000fe2000bf25070 */
[----:B------:R-:W0:Y:S02]  /*af10*/  LDC R21, c[0x0][0x148] ;  /* 0x00005200ff157b82 */ /* 0x000e240000000800 */
[----:B------:R-:W-:Y:S01]  /*af20*/  IMAD R6, R4, UR4, RZ ;  /* 0x0000000404067c24 */ /* 0x000fe2000f8e02ff */
[----:B------:R-:W-:Y:S01]  /*af30*/  ISETP.NE.AND.EX P1, PT, RZ, UR9, PT, P1 ;  /* 0x00000009ff007c0c */ /* 0x000fe2000bf25310 */
[----:B------:R-:W-:Y:S01]  /*af40*/  IMAD.WIDE.U32 R4, R7, UR4, R16 ;  /* 0x0000000407047c25 */ /* 0x000fe2000f8e0010 */
[----:B------:R-:W-:-:S03]  /*af50*/  ULDC UR4, c[0x0][0x150] ;  /* 0x0000540000047ab9 */ /* 0x000fc60000000800 */
[----:B------:R-:W-:Y:S02]  /*af60*/  IMAD R7, R7, UR5, R6 ;  /* 0x0000000507077c24 */ /* 0x000fe4000f8e0206 */
[----:B------:R-:W-:Y:S01]  /*af70*/  FMUL R6, R9, UR4 ;  /* 0x0000000409067c20 */ /* 0x000fe20008400000 */
[----:B------:R-:W-:Y:S01]  /*af80*/  ULDC UR4, c[0x0][0x618] ;  /* 0x0001860000047ab9 */ /* 0x000fe20000000800 */
[----:B------:R-:W-:Y:S01]  /*af90*/  ULDC UR5, c[0x0][0x154] ;  /* 0x0000550000057ab9 */ /* 0x000fe20000000800 */
[----:B------:R-:W-:-:S03]  /*afa0*/  IMAD.IADD R5, R5, 0x1, R7 ;  /* 0x0000000105057824 */ /* 0x000fc600078e0207 */
[----:B------:R-:W3:Y:S02]  /*afb0*/  F2I.U32.TRUNC.NTZ R6, R6 ;  /* 0x0000000600067305 */ /* 0x000ee4000020f000 */
[----:B------:R-:W-:Y:S02]  /*afc0*/  SHF.R.U64 R9, R4, UR4, R5 ;  /* 0x0000000404097c19 */ /* 0x000fe40008001205 */
[----:B-1----:R-:W-:-:S05]  /*afd0*/  I2FP.F32.U32 R4, R12 ;  /* 0x0000000c00047245 */ /* 0x002fca0000201000 */
[----:B------:R-:W-:Y:S01]  /*afe0*/  FMUL R22, R4, UR5 ;  /* 0x0000000504167c20 */ /* 0x000fe20008400000 */
[----:B------:R-:W-:Y:S01]  /*aff0*/  SHF.R.U32.HI R4, RZ, UR4, R5 ;  /* 0x00000004ff047c19 */ /* 0x000fe20008011605 */
[----:B------:R-:W-:-:S03]  /*b000*/  ULDC UR4, c[0x0][0x658] ;  /* 0x0001960000047ab9 */ /* 0x000fc60000000800 */
[--C-:B------:R-:W-:Y:S01]  /*b010*/  SHF.R.U64 R20, R9, UR6, R4.reuse ;  /* 0x0000000609147c19 */ /* 0x100fe20008001204 */
[----:B------:R-:W1:Y:S01]  /*b020*/  F2I.U32.TRUNC.NTZ R22, R22 ;  /* 0x0000001600167305 */ /* 0x000e62000020f000 */
[----:B------:R-:W-:Y:S01]  /*b030*/  SHF.R.U32.HI R5, RZ, UR6, R4 ;  /* 0x00000006ff057c19 */ /* 0x000fe20008011604 */
[----:B---3--:R-:W-:-:S03]  /*b040*/  IMAD.MOV R6, RZ, RZ, -R6 ;  /* 0x000000ffff067224 */ /* 0x008fc600078e0a06 */
[--C-:B------:R-:W-:Y:S01]  /*b050*/  SHF.R.U64 R15, R20, UR4, R5.reuse ;  /* 0x00000004140f7c19 */ /* 0x100fe20008001205 */
[----:B--2---:R-:W-:Y:S01]  /*b060*/  IMAD R14, R25, R6, R14 ;  /* 0x00000006190e7224 */ /* 0x004fe200078e020e */
[----:B------:R-:W-:-:S03]  /*b070*/  SHF.R.U32.HI R23, RZ, UR4, R5 ;  /* 0x00000004ff177c19 */ /* 0x000fc60008011605 */
[----:B------:R-:W-:Y:S02]  /*b080*/  IMAD.MOV.U32 R4, RZ, RZ, R15 ;  /* 0x000000ffff047224 */ /* 0x000fe400078e000f */
[----:B------:R-:W-:Y:S01]  /*b090*/  IMAD.MOV.U32 R5, RZ, RZ, R23 ;  /* 0x000000ffff057224 */ /* 0x000fe200078e0017 */
[----:B-1----:R-:W-:Y:S06]  /*b0a0*/  @!P1 BRA `(.L_x_301) ;  /* 0x0000000000289947 */ /* 0x002fec0003800000 */
[----:B------:R-:W-:Y:S02]  /*b0b0*/  ULDC UR4, c[0x0][0x64c] ;  /* 0x0001930000047ab9 */ /* 0x000fe40000000800 */
[----:B------:R-:W-:-:S05]  /*b0c0*/  IADD3 R5, P1, R15, UR4, RZ ;  /* 0x000000040f057c10 */ /* 0x000fca000ff3e0ff */
[----:B------:R-:W-:-:S04]  /*b0d0*/  IMAD.X R23, RZ, RZ, R23, P1 ;  /* 0x000000ffff177224 */ /* 0x000fc800008e0617 */
[----:B------:R-:W-:-:S04]  /*b0e0*/  IMAD.WIDE.U32 R6, R23, UR8, RZ ;  /* 0x0000000817067c25 */ /* 0x000fc8000f8e00ff */
[----:B------:R-:W-:-:S04]  /*b0f0*/  IMAD.WIDE.U32 R6, P1, R5, UR9, R6 ;  /* 0x0000000905067c25 */ /* 0x000fc8000f820006 */
[----:B------:R-:W-:-:S04]  /*b100*/  IMAD.WIDE.U32 R4, R5, UR8, RZ ;  /* 0x0000000805047c25 */ /* 0x000fc8000f8e00ff */
[----:B------:R-:W-:Y:S01]  /*b110*/  IMAD.MOV.U32 R4, RZ, RZ, R7 ;  /* 0x000000ffff047224 */ /* 0x000fe200078e0007 */
[----:B------:R-:W-:Y:S01]  /*b120*/  IADD3 RZ, P3, R5, R6, RZ ;  /* 0x0000000605ff7210 */ /* 0x000fe20007f7e0ff */
[----:B------:R-:W-:-:S04]  /*b130*/  IMAD.X R5, RZ, RZ, RZ, P1 ;  /* 0x000000ffff057224 */ /* 0x000fc800008e06ff */
[----:B------:R-:W-:-:S08]  /*b140*/  IMAD.WIDE.U32.X R4, R23, UR9, R4, P3 ;  /* 0x0000000917047c25 */ /* 0x000fd000098e0404 */
.L_x_301:
[----:B------:R-:W-:Y:S01]  /*b150*/  ISETP.NE.AND P1, PT, R2, 0x1, PT ;  /* 0x000000010200780c */ /* 0x000fe20003f25270 */
[----:B------:R-:W-:Y:S01]  /*b160*/  ULDC UR4, c[0x0][0x648] ;  /* 0x0001920000047ab9 */ /* 0x000fe20000000800 */
[----:B------:R-:W-:Y:S01]  /*b170*/  LOP3.LUT R20, R20, UR17, RZ, 0xc0, !PT ;  /* 0x0000001114147c12 */ /* 0x000fe2000f8ec0ff */
[----:B------:R-:W-:Y:S01]  /*b180*/  IMAD.MOV R22, RZ, RZ, -R22 ;  /* 0x000000ffff167224 */ /* 0x000fe200078e0a16 */
[----:B------:R-:W-:Y:S01]  /*b190*/  SHF.R.U64 R5, R4, UR4, R5 ;  /* 0x0000000404057c19 */ /* 0x000fe20008001205 */
[----:B------:R-:W-:Y:S01]  /*b1a0*/  ULDC UR4, c[0x0][0x638] ;  /* 0x00018e0000047ab9 */ /* 0x000fe20000000800 */
[----:B------:R-:W-:Y:S01]  /*b1b0*/  LOP3.LUT R6, R9, UR16, RZ, 0xc0, !PT ;  /* 0x0000001009067c12 */ /* 0x000fe2000f8ec0ff */
[----:B------:R-:W-:Y:S02]  /*b1c0*/  ULDC UR5, c[0x0][0x610] ;  /* 0x0001840000057ab9 */ /* 0x000fe40000000800 */
[----:B------:R-:W-:Y:S02]  /*b1d0*/  IMAD.MOV R4, RZ, RZ, -R5 ;  /* 0x000000ffff047224 */ /* 0x000fe400078e0a05 */
[----:B------:R-:W-:-:S02]  /*b1e0*/  IMAD R5, R5, UR18, R20 ;  /* 0x0000001205057c24 */ /* 0x000fc4000f8e0214 */
[----:B0-----:R-:W-:Y:S02]  /*b1f0*/  @P1 IMAD R14, R21, R22, R12 ;  /* 0x00000016150e1224 */ /* 0x001fe400078e020c */
[----:B------:R-:W-:Y:S01]  /*b200*/  IMAD R15, R4, UR4, R15 ;  /* 0x00000004040f7c24 */ /* 0x000fe2000f8e020f */
[----:B------:R-:W-:Y:S01]  /*b210*/  ULDC UR4, c[0x0][0x600] ;  /* 0x0001800000047ab9 */ /* 0x000fe20000000800 */
[----:B------:R-:W-:Y:S02]  /*b220*/  IMAD R14, R5, UR5, R14 ;  /* 0x00000005050e7c24 */ /* 0x000fe4000f8e020e */
[----:B------:R-:W-:Y:S02]  /*b230*/  IMAD R15, R15, UR4, R6 ;  /* 0x000000040f0f7c24 */ /* 0x000fe4000f8e0206 */
[----:B------:R-:W-:-:S03]  /*b240*/  IMAD.MOV.U32 R4, RZ, RZ, 0x1 ;  /* 0x00000001ff047424 */ /* 0x000fc600078e00ff */
[----:B------:R-:W-:Y:S02]  /*b250*/  SEL R9, R15, R14, !P1 ;  /* 0x0000000e0f097207 */ /* 0x000fe40004800000 */
[----:B------:R-:W-:-:S07]  /*b260*/  SEL R7, R14, R15, !P1 ;  /* 0x0000000f0e077207 */ /* 0x000fce0004800000 */
.L_x_299:
[----:B------:R-:W-:Y:S05]  /*b270*/  BSYNC B1 ;  /* 0x0000000000017941 */ /* 0x000fea0003800000 */
.L_x_298:
[----:B------:R-:W-:-:S13]  /*b280*/  LOP3.LUT P1, RZ, R4, 0xff, RZ, 0xc0, !PT ;  /* 0x000000ff04ff7812 */ /* 0x000fda000782c0ff */
[----:B------:R-:W-:Y:S05]  /*b290*/  @P1 BRA `(.L_x_302) ;  /* 0xfffffff400481947 */ /* 0x000fea000383ffff */
[----:B------:R-:W-:Y:S05]  /*b2a0*/  BSYNC B0 ;  /* 0x0000000000007941 */ /* 0x000fea0003800000 */
.L_x_290:
[----:B------:R-:W-:-:S03]  /*b2b0*/  UMOV UR4, 0xffffffff ;  /* 0xffffffff00047882 */ /* 0x000fc60000000000 */
[----:B------:R-:W-:Y:S05]  /*b2c0*/  BRA.DIV UR4, `(.L_x_303) ;  /* 0x0000000604187947 */ /* 0x000fea000b800000 */
[----:B------:R-:W-:-:S13]  /*b2d0*/  ELECT P6, URZ, PT ;  /* 0x00000000003f782f */ /* 0x000fda00038c0000 */
.L_x_317:
[----:B------:R-:W-:Y:S04]  /*b2e0*/  BSSY B0, `(.L_x_304) ;  /* 0x000002b000007945 */ /* 0x000fe80003800000 */
[----:B------:R-:W-:Y:S05]  /*b2f0*/  @!P6 BRA `(.L_x_305) ;  /* 0x0000000000a4e947 */ /* 0x000fea0003800000 */
[----:B------:R-:W-:-:S04]  /*b300*/  LOP3.LUT R19, R19, 0x2, RZ, 0xfc, !PT ;  /* 0x0000000213137812 */ /* 0x000fc800078efcff */
[----:B------:R-:W-:-:S13]  /*b310*/  ISETP.NE.AND P0, PT, R19, 0x3, PT ;  /* 0x000000031300780c */ /* 0x000fda0003f05270 */
[----:B------:R-:W-:Y:S05]  /*b320*/  @!P0 BRA `(.L_x_306) ;  /* 0x0000000000048947 */ /* 0x000fea0003800000 */
[----:B------:R-:W-:Y:S01]  /*b330*/  BPT.TRAP 0x1 ;  /* 0x000000040000795c */ /* 0x000fe20000300000 */
.L_x_306:
[----:B------:R-:W0:Y:S01]  /*b340*/  S2R R5, SR_CgaCtaId ;  /* 0x0000000000057919 */ /* 0x000e220000008800 */
[----:B------:R-:W-:Y:S02]  /*b350*/  MOV R2, 0x400 ;  /* 0x0000040000027802 */ /* 0x000fe40000000f00 */
[----:B------:R-:W-:Y:S02]  /*b360*/  SHF.L.U32 R4, R3, 0x1f, RZ ;  /* 0x0000001f03047819 */ /* 0x000fe400000006ff */
[----:B0-----:R-:W-:-:S05]  /*b370*/  LEA R5, R5, R2, 0x18 ;  /* 0x0000000205057211 */ /* 0x001fca00078ec0ff */
[----:B------:R-:W-:-:S04]  /*b380*/  VIADD R5, R5, 0x20 ;  /* 0x0000002005057836 */ /* 0x000fc80000000000 */
[C---:B------:R-:W-:Y:S02]  /*b390*/  IMAD R7, R0.reuse, 0x8, R5 ;  /* 0x0000000800077824 */ /* 0x040fe400078e0205 */
[----:B------:R-:W-:Y:S02]  /*b3a0*/  VIADD R0, R0, 0x1 ;  /* 0x0000000100007836 */ /* 0x000fe40000000000 */
[----:B------:R-:W0:Y:S03]  /*b3b0*/  SYNCS.PHASECHK.TRANS64.TRYWAIT P0, [R7+URZ], R4 ;  /* 0x00000004070075a7 */ /* 0x000e26000800017f */
[----:B------:R-:W-:-:S04]  /*b3c0*/  ISETP.NE.AND P1, PT, R0, 0x4, PT ;  /* 0x000000040000780c */ /* 0x000fc80003f25270 */
[----:B------:R-:W-:Y:S02]  /*b3d0*/  SEL R2, RZ, 0x1, P1 ;  /* 0x00000001ff027807 */ /* 0x000fe40000800000 */
[----:B------:R-:W-:Y:S02]  /*b3e0*/  SEL R0, R0, RZ, P1 ;  /* 0x000000ff00007207 */ /* 0x000fe40000800000 */
[----:B------:R-:W-:-:S03]  /*b3f0*/  LOP3.LUT R9, R3, R2, RZ, 0x3c, !PT ;  /* 0x0000000203097212 */ /* 0x000fc600078e3cff */
[----:B------:R-:W-:Y:S01]  /*b400*/  IMAD R6, R0, 0x8, R5 ;  /* 0x0000000800067824 */ /* 0x000fe200078e0205 */
[----:B------:R-:W-:Y:S01]  /*b410*/  SHF.L.U32 R3, R9, 0x1f, RZ ;  /* 0x0000001f09037819 */ /* 0x000fe200000006ff */
[----:B0-----:R-:W-:Y:S06]  /*b420*/  @!P0 BRA `(.L_x_307) ;  /* 0x0000000000e08947 */ /* 0x001fec0003800000 */
.L_x_318:
[----:B------:R-:W1:Y:S01]  /*b430*/  SYNCS.PHASECHK.TRANS64.TRYWAIT P0, [R6+URZ], R3 ;  /* 0x00000003060075a7 */ /* 0x000e62000800017f */
[----:B------:R-:W-:-:S05]  /*b440*/  VIADD R0, R0, 0x1 ;  /* 0x0000000100007836 */ /* 0x000fca0000000000 */
[----:B------:R-:W-:-:S04]  /*b450*/  ISETP.NE.AND P1, PT, R0, 0x4, PT ;  /* 0x000000040000780c */ /* 0x000fc80003f25270 */
[----:B------:R-:W-:Y:S02]  /*b460*/  SEL R2, RZ, 0x1, P1 ;  /* 0x00000001ff027807 */ /* 0x000fe40000800000 */
[----:B------:R-:W-:Y:S02]  /*b470*/  SEL R0, R0, RZ, P1 ;  /* 0x000000ff00007207 */ /* 0x000fe40000800000 */
[----:B------:R-:W-:-:S03]  /*b480*/  LOP3.LUT R9, R9, R2, RZ, 0x3c, !PT ;  /* 0x0000000209097212 */ /* 0x000fc600078e3cff */
[----:B0-----:R-:W-:Y:S01]  /*b490*/  IMAD R7, R0, 0x8, R5 ;  /* 0x0000000800077824 */ /* 0x001fe200078e0205 */
[----:B------:R-:W-:Y:S01]  /*b4a0*/  SHF.L.U32 R4, R9, 0x1f, RZ ;  /* 0x0000001f09047819 */ /* 0x000fe200000006ff */
[----:B-1----:R-:W-:Y:S06]  /*b4b0*/  @!P0 BRA `(.L_x_308) ;  /* 0x0000000000d08947 */ /* 0x002fec0003800000 */
.L_x_319:
[----:B------:R-:W1:Y:S01]  /*b4c0*/  SYNCS.PHASECHK.TRANS64.TRYWAIT P0, [R7+URZ], R4 ;  /* 0x00000004070075a7 */ /* 0x000e62000800017f */
[----:B------:R-:W-:-:S05]  /*b4d0*/  VIADD R0, R0, 0x1 ;  /* 0x0000000100007836 */ /* 0x000fca0000000000 */
[----:B------:R-:W-:-:S04]  /*b4e0*/  ISETP.NE.AND P1, PT, R0, 0x4, PT ;  /* 0x000000040000780c */ /* 0x000fc80003f25270 */
[----:B------:R-:W-:Y:S02]  /*b4f0*/  SEL R2, RZ, 0x1, P1 ;  /* 0x00000001ff027807 */ /* 0x000fe40000800000 */
[----:B------:R-:W-:Y:S02]  /*b500*/  SEL R0, R0, RZ, P1 ;  /* 0x000000ff00007207 */ /* 0x000fe40000800000 */
[----:B------:R-:W-:Y:S01]  /*b510*/  LOP3.LUT R2, R9, R2, RZ, 0x3c, !PT ;  /* 0x0000000209027212 */ /* 0x000fe200078e3cff */
[----:B-1----:R-:W-:Y:S06]  /*b520*/  @!P0 BRA `(.L_x_309) ;  /* 0x0000000000c88947 */ /* 0x002fec0003800000 */
.L_x_320:
[----:B------:R-:W-:Y:S01]  /*b530*/  IMAD R5, R0, 0x8, R5 ;  /* 0x0000000800057824 */ /* 0x000fe200078e0205 */
[----:B------:R-:W-:-:S07]  /*b540*/  SHF.L.U32 R0, R2, 0x1f, RZ ;  /* 0x0000001f02007819 */ /* 0x000fce00000006ff */
.L_x_310:
[----:B--2---:R2:W3:Y:S02]  /*b550*/  SYNCS.PHASECHK.TRANS64.TRYWAIT P0, [R5+URZ], R0 ;  /* 0x00000000050075a7 */ /* 0x0044e4000800017f */
[----:B---3--:R-:W-:Y:S05]  /*b560*/  @!P0 NANOSLEEP.SYNCS 0x989680 ;  /* 0x009896800000895d */ /* 0x008fea0003900000 */
[----:B------:R-:W3:Y:S02]  /*b570*/  @!P0 SYNCS.PHASECHK.TRANS64 P0, [R5+URZ], R0 ;  /* 0x00000000050085a7 */ /* 0x000ee4000800007f */
[----:B---3--:R-:W-:Y:S05]  /*b580*/  @!P0 BRA `(.L_x_310) ;  /* 0xfffffffc00f08947 */ /* 0x008fea000383ffff */
.L_x_305:
[----:B------:R-:W-:Y:S05]  /*b590*/  BSYNC B0 ;  /* 0x0000000000007941 */ /* 0x000fea0003800000 */
.L_x_304:
[----:B------:R-:W-:Y:S05]  /*b5a0*/  EXIT ;  /* 0x000000000000794d */ /* 0x000fea0003800000 */
.L_x_17:
[----:B---3--:R3:W4:Y:S02]  /*b5b0*/  SYNCS.PHASECHK.TRANS64.TRYWAIT P1, [R3+URZ], R0 ;  /* 0x00000000030075a7 */ /* 0x008724000802017f */
[----:B----4-:R-:W-:Y:S05]  /*b5c0*/  @!P1 NANOSLEEP.SYNCS 0x989680 ;  /* 0x009896800000995d */ /* 0x010fea0003900000 */
[----:B------:R-:W4:Y:S02]  /*b5d0*/  @!P1 SYNCS.PHASECHK.TRANS64 P1, [R3+URZ], R0 ;  /* 0x00000000030095a7 */ /* 0x000f24000802007f */
[----:B----4-:R-:W-:Y:S05]  /*b5e0*/  @!P1 BRA `(.L_x_17) ;  /* 0xfffffffc00f09947 */ /* 0x010fea000383ffff */
[----:B------:R-:W-:Y:S05]  /*b5f0*/  BRA `(.L_x_16) ;  /* 0xffffff5c00047947 */ /* 0x000fea000383ffff */
.L_x_22:
[----:B-1----:R-:W-:-:S04]  /*b600*/  IMAD.U32 R4, RZ, RZ, UR8 ;  /* 0x00000008ff047e24 */ /* 0x002fc8000f8e00ff */
[----:B------:R1:W2:Y:S03]  /*b610*/  SYNCS.PHASECHK.TRANS64.TRYWAIT P1, [R4+URZ], R3 ;  /* 0x00000003040075a7 */ /* 0x0002a6000802017f */
[----:B--2---:R-:W-:Y:S05]  /*b620*/  @!P1 NANOSLEEP.SYNCS 0x989680 ;  /* 0x009896800000995d */ /* 0x004fea0003900000 */
[----:B------:R-:W2:Y:S02]  /*b630*/  @!P1 SYNCS.PHASECHK.TRANS64 P1, [R4+URZ], R3 ;  /* 0x00000003040095a7 */ /* 0x000ea4000802007f */
[----:B--2---:R-:W-:Y:S05]  /*b640*/  @!P1 BRA `(.L_x_22) ;  /* 0xfffffffc00ec9947 */ /* 0x004fea000383ffff */
[----:B------:R-:W-:Y:S05]  /*b650*/  BRA `(.L_x_21) ;  /* 0xffffff5c00f07947 */ /* 0x000fea000383ffff */
.L_x_291:
[----:B------:R-:W-:Y:S01]  /*b660*/  BSSY B1, `(.L_x_311) ;  /* 0x0000006000017945 */ /* 0x000fe20003800000 */
[----:B------:R-:W-:-:S07]  /*b670*/  IMAD.MOV.U32 R15, RZ, RZ, -0x1 ;  /* 0xffffffffff0f7424 */ /* 0x000fce00078e00ff */
[----:B------:R-:W-:Y:S05]  /*b680*/  WARPSYNC.COLLECTIVE R15, `(.L_x_312) ;  /* 0x000000000f0c7348 */ /* 0x000fea0003c00000 */
[----:B------:R-:W-:Y:S02]  /*b690*/  ELECT P6, UR62, PT ;  /* 0x00000000003e782f */ /* 0x000fe400038c0000 */
[----:B------:R-:W-:Y:S01]  /*b6a0*/  MOV R14, UR62 ;  /* 0x0000003e000e7c02 */ /* 0x000fe20008000f00 */
[----:B------:R-:W-:Y:S10]  /*b6b0*/  ENDCOLLECTIVE ;  /* 0x000000000000791b */ /* 0x000ff40003800000 */
.L_x_312:
[----:B------:R-:W-:Y:S05]  /*b6c0*/  BSYNC B1 ;  /* 0x0000000000017941 */ /* 0x000fea0003800000 */
.L_x_311:
[----:B------:R-:W-:Y:S05]  /*b6d0*/  BRA `(.L_x_313) ;  /* 0xfffffff000447947 */ /* 0x000fea000383ffff */
.L_x_294:
[----:B0-----:R0:W1:Y:S02]  /*b6e0*/  SYNCS.PHASECHK.TRANS64.TRYWAIT P1, [R12+URZ+0x20], R7 ;  /* 0x000020070c0075a7 */ /* 0x001064000802017f */
[----:B-1----:R-:W-:Y:S05]  /*b6f0*/  @!P1 NANOSLEEP.SYNCS 0x989680 ;  /* 0x009896800000995d */ /* 0x002fea0003900000 */
[----:B------:R-:W1:Y:S02]  /*b700*/  @!P1 SYNCS.PHASECHK.TRANS64 P1, [R12+URZ+0x20], R7 ;  /* 0x000020070c0095a7 */ /* 0x000e64000802007f */
[----:B-1----:R-:W-:Y:S05]  /*b710*/  @!P1 BRA `(.L_x_294) ;  /* 0xfffffffc00f09947 */ /* 0x002fea000383ffff */
[----:B------:R-:W-:Y:S05]  /*b720*/  BRA `(.L_x_314) ;  /* 0xfffffff000787947 */ /* 0x000fea000383ffff */
.L_x_303:
[----:B------:R-:W-:Y:S01]  /*b730*/  BSSY B0, `(.L_x_315) ;  /* 0x0000006000007945 */ /* 0x000fe20003800000 */
[----:B------:R-:W-:-:S07]  /*b740*/  IMAD.MOV.U32 R15, RZ, RZ, -0x1 ;  /* 0xffffffffff0f7424 */ /* 0x000fce00078e00ff */
[----:B------:R-:W-:Y:S05]  /*b750*/  WARPSYNC.COLLECTIVE R15, `(.L_x_316) ;  /* 0x000000000f0c7348 */ /* 0x000fea0003c00000 */
[----:B------:R-:W-:Y:S02]  /*b760*/  ELECT P6, UR62, PT ;  /* 0x00000000003e782f */ /* 0x000fe400038c0000 */
[----:B------:R-:W-:Y:S01]  /*b770*/  MOV R14, UR62 ;  /* 0x0000003e000e7c02 */ /* 0x000fe20008000f00 */
[----:B------:R-:W-:Y:S10]  /*b780*/  ENDCOLLECTIVE ;  /* 0x000000000000791b */ /* 0x000ff40003800000 */
.L_x_316:
[----:B------:R-:W-:Y:S05]  /*b790*/  BSYNC B0 ;  /* 0x0000000000007941 */ /* 0x000fea0003800000 */
.L_x_315:
[----:B------:R-:W-:Y:S05]  /*b7a0*/  BRA `(.L_x_317) ;  /* 0xfffffff800cc7947 */ /* 0x000fea000383ffff */
.L_x_307:
[----:B0-----:R0:W1:Y:S02]  /*b7b0*/  SYNCS.PHASECHK.TRANS64.TRYWAIT P0, [R7+URZ], R4 ;  /* 0x00000004070075a7 */ /* 0x001064000800017f */
[----:B-1----:R-:W-:Y:S05]  /*b7c0*/  @!P0 NANOSLEEP.SYNCS 0x989680 ;  /* 0x009896800000895d */ /* 0x002fea0003900000 */
[----:B------:R-:W1:Y:S02]  /*b7d0*/  @!P0 SYNCS.PHASECHK.TRANS64 P0, [R7+URZ], R4 ;  /* 0x00000004070085a7 */ /* 0x000e64000800007f */
[----:B-1----:R-:W-:Y:S05]  /*b7e0*/  @!P0 BRA `(.L_x_307) ;  /* 0xfffffffc00f08947 */ /* 0x002fea000383ffff */
[----:B------:R-:W-:Y:S05]  /*b7f0*/  BRA `(.L_x_318) ;  /* 0xfffffffc000c7947 */ /* 0x000fea000383ffff */
.L_x_308:
[----:B0-----:R0:W1:Y:S02]  /*b800*/  SYNCS.PHASECHK.TRANS64.TRYWAIT P0, [R6+URZ], R3 ;  /* 0x00000003060075a7 */ /* 0x001064000800017f */
[----:B-1----:R-:W-:Y:S05]  /*b810*/  @!P0 NANOSLEEP.SYNCS 0x989680 ;  /* 0x009896800000895d */ /* 0x002fea0003900000 */
[----:B------:R-:W1:Y:S02]  /*b820*/  @!P0 SYNCS.PHASECHK.TRANS64 P0, [R6+URZ], R3 ;  /* 0x00000003060085a7 */ /* 0x000e64000800007f */
[----:B-1----:R-:W-:Y:S05]  /*b830*/  @!P0 BRA `(.L_x_308) ;  /* 0xfffffffc00f08947 */ /* 0x002fea000383ffff */
[----:B------:R-:W-:Y:S05]  /*b840*/  BRA `(.L_x_319) ;  /* 0xfffffffc001c7947 */ /* 0x000fea000383ffff */
.L_x_309:
[----:B-1----:R1:W2:Y:S02]  /*b850*/  SYNCS.PHASECHK.TRANS64.TRYWAIT P0, [R7+URZ], R4 ;  /* 0x00000004070075a7 */ /* 0x0022a4000800017f */
[----:B--2---:R-:W-:Y:S05]  /*b860*/  @!P0 NANOSLEEP.SYNCS 0x989680 ;  /* 0x009896800000895d */ /* 0x004fea0003900000 */
[----:B------:R-:W2:Y:S02]  /*b870*/  @!P0 SYNCS.PHASECHK.TRANS64 P0, [R7+URZ], R4 ;  /* 0x00000004070085a7 */ /* 0x000ea4000800007f */
[----:B--2---:R-:W-:Y:S05]  /*b880*/  @!P0 BRA `(.L_x_309) ;  /* 0xfffffffc00f08947 */ /* 0x004fea000383ffff */
[----:B------:R-:W-:Y:S05]  /*b890*/  BRA `(.L_x_320) ;  /* 0xfffffffc00247947 */ /* 0x000fea000383ffff */
.L_x_321:
[----:B------:R-:W-:-:S00]  /*b8a0*/  BRA `(.L_x_321) ;  /* 0xfffffffc00fc7947 */ /* 0x000fc0000383ffff */
[----:B------:R-:W-:-:S00]  /*b8b0*/  NOP ;  /* 0x0000000000007918 */ /* 0x000fc00000000000 */
        /* <DEDUP_REMOVED lines=12> */
.L_x_322:


//--------------------- .nv.global.init           --------------------------
	.section	.nv.global.init,"aw",@progbits
.nv.global.init:
	.type		$str$22,@object
	.size		$str$22,($str$23 - $str$22)
$str$22:
        /*0000*/ 	.byte	0x6b, 0x5f, 0x74, 0x69, 0x6c, 0x65, 0x5f, 0x63, 0x6f, 0x75, 0x6e, 0x74, 0x20, 0x3e, 0x3d, 0x20
        /*0010*/ 	.byte	0x31, 0x00
	.type		$str$23,@object
	.size		$str$23,(__unnamed_1 - $str$23)
$str$23:
        /*0012*/ 	.byte	0x2f, 0x74, 0x6d, 0x70, 0x2f, 0x63, 0x75, 0x74, 0x6c, 0x61, 0x73, 0x73, 0x5f, 0x73, 0x77, 0x65
        /*0022*/ 	.byte	0x65, 0x70, 0x5f, 0x73, 0x72, 0x63, 0x2f, 0x69, 0x6e, 0x63, 0x6c, 0x75, 0x64, 0x65, 0x2f, 0x63
        /*0032*/ 	.byte	0x75, 0x74, 0x6c, 0x61, 0x73, 0x73, 0x2f, 0x67, 0x65, 0x6d, 0x6d, 0x2f, 0x63, 0x6f, 0x6c, 0x6c
        /*0042*/ 	.byte	0x65, 0x63, 0x74, 0x69, 0x76, 0x65, 0x2f, 0x73, 0x6d, 0x39, 0x30, 0x5f, 0x6d, 0x6d, 0x61, 0x5f
        /*0052*/ 	.byte	0x74, 0x6d, 0x61, 0x5f, 0x67, 0x6d, 0x6d, 0x61, 0x5f, 0x73, 0x73, 0x5f, 0x77, 0x61, 0x72, 0x70
        /*0062*/ 	.byte	0x73, 0x70, 0x65, 0x63, 0x69, 0x61, 0x6c, 0x69, 0x7a, 0x65, 0x64, 0x2e, 0x68, 0x70, 0x70, 0x00
	.type		__unnamed_1,@object
	.size		__unnamed_1,(.L_0 - __unnamed_1)
__unnamed_1:
        /*0072*/ 	.byte	0x76, 0x6f, 0x69, 0x64, 0x20, 0x63, 0x75, 0x74, 0x6c, 0x61, 0x73, 0x73, 0x3a, 0x3a, 0x67, 0x65
        /* <DEDUP_REMOVED lines=179> */
        /*0bb2*/ 	.byte	0x3a, 0x3a, 0x69, 0x64, 0x65, 0x6e, 0x74, 0x69, 0x74, 0x79, 0x5d, 0x00
.L_0:


//--------------------- .nv.shared._ZN7cutlass13device_kernelINS_4gemm6kernel13GemmUniversalIN4cute5tupleIJiiiiEEENS1_10collective13CollectiveMmaINS1_34MainloopSm90TmaGmmaWarpSpecializedILi4ENS5_IJNS4_1CILi1EEESB_SB_EEENS1_35KernelTmaWarpSpecializedCooperativeEEENS5_IJNSA_ILi128EEENSA_ILi256EEENSA_ILi64EEEEEENS_6half_tENS5_IJlSB_lEEESJ_SK_NS4_8TiledMMAINS4_8MMA_AtomIJNS4_4SM904GMMA26MMA_64x256x16_F32F16F16_SSILNSO_5MajorE0ELSQ_0ELNSO_7ScaleInE1ELSR_1EEEEEENS4_6LayoutINS5_IJNSA_ILi2EEESB_SB_EEENS5_IJSB_NSA_ILi0EEESX_EEEEENS5_IJNS4_10UnderscoreES10_S10_EEEEENS4_13SM90_TMA_LOADENS4_14ComposedLayoutINS4_7SwizzleILi3ELi4ELi3EEENS4_18smem_ptr_flag_bitsILi16EEENSU_INS5_IJNSA_ILi8EEESH_EEENS5_IJSH_SB_EEEEEEEvNS4_8identityES13_S1D_vS1E_EENS_8epilogue10collective6detail29Sm90TmaWarpSpecializedAdapterINS1H_15DefaultEpilogueISJ_SK_SK_NS1G_6thread17LinearCombinationISJ_Li1EffLNS1L_9ScaleType4KindE0ELNS_15FloatRoundStyleE2ESJ_EENS1_15EpilogueDefaultEEEEEvvEEEEvNT_6ParamsE --------------------------
	.section	.nv.shared._ZN7cutlass13device_kernelINS_4gemm6kernel13GemmUniversalIN4cute5tupleIJiiiiEEENS1_10collective13CollectiveMmaINS1_34MainloopSm90TmaGmmaWarpSpecializedILi4ENS5_IJNS4_1CILi1EEESB_SB_EEENS1_35KernelTmaWarpSpecializedCooperativeEEENS5_IJNSA_ILi128EEENSA_ILi256EEENSA_ILi64EEEEEENS_6half_tENS5_IJlSB_lEEESJ_SK_NS4_8TiledMMAINS4_8MMA_AtomIJNS4_4SM904GMMA26MMA_64x256x16_F32F16F16_SSILNSO_5MajorE0ELSQ_0ELNSO_7ScaleInE1ELSR_1EEEEEENS4_6LayoutINS5_IJNSA_ILi2EEESB_SB_EEENS5_IJSB_NSA_ILi0EEESX_EEEEENS5_IJNS4_10UnderscoreES10_S10_EEEEENS4_13SM90_TMA_LOADENS4_14ComposedLayoutINS4_7SwizzleILi3ELi4ELi3EEENS4_18smem_ptr_flag_bitsILi16EEENSU_INS5_IJNSA_ILi8EEESH_EEENS5_IJSH_SB_EEEEEEEvNS4_8identityES13_S1D_vS1E_EENS_8epilogue10collective6detail29Sm90TmaWarpSpecializedAdapterINS1H_15DefaultEpilogueISJ_SK_SK_NS1G_6thread17LinearCombinationISJ_Li1EffLNS1L_9ScaleType4KindE0ELNS_15FloatRoundStyleE2ESJ_EENS1_15EpilogueDefaultEEEEEvvEEEEvNT_6ParamsE,"aw",@nobits
	.sectionflags	@""
	.align	16
	.zero		1024


//--------------------- .nv.shared.reserved.0     --------------------------
	.section	.nv.shared.reserved.0,"aw",@nobits
	.weak		__nv_reservedSMEM_offset_0_alias
	.size		__nv_reservedSMEM_offset_0_alias, 0, 0
	.other		__nv_reservedSMEM_offset_0_alias,@"STO_CUDA_RESERVED_SHARED STV_DEFAULT"
__nv_reservedSMEM_offset_0_alias:
	.zero		0


//--------------------- .nv.global                --------------------------
	.section	.nv.global,"aw",@nobits
.nv.global:
	.type		_ZN39_INTERNAL_20f9f609_4_k_cu_e8775379_26744cute1_E,@object
	.size		_ZN39_INTERNAL_20f9f609_4_k_cu_e8775379_26744cute1_E,(_ZN39_INTERNAL_20f9f609_4_k_cu_e8775379_26744cuda3std3__45__cpo6cbeginE - _ZN39_INTERNAL_20f9f609_4_k_cu_e8775379_26744cute1_E)
_ZN39_INTERNAL_20f9f609_4_k_cu_e8775379_26744cute1_E:
	.zero		1
	.type		_ZN39_INTERNAL_20f9f609_4_k_cu_e8775379_26744cuda3std3__45__cpo6cbeginE,@object
	.size		_ZN39_INTERNAL_20f9f609_4_k_cu_e8775379_26744cuda3std3__45__cpo6cbeginE,(_ZN39_INTERNAL_20f9f609_4_k_cu_e8775379_26744cuda3std3__48in_placeE - _ZN39_INTERNAL_20f9f609_4_k_cu_e8775379_26744cuda3std3__45__cpo6cbeginE)
_ZN39_INTERNAL_20f9f609_4_k_cu_e8775379_26744cuda3std3__45__cpo6cbeginE:
	.zero		1
	.type		_ZN39_INTERNAL_20f9f609_4_k_cu_e8775379_26744cuda3std3__48in_placeE,@object
	.size		_ZN39_INTERNAL_20f9f609_4_k_cu_e8775379_26744cuda3std3__48in_placeE,(_ZN39_INTERNAL_20f9f609_4_k_cu_e8775379_26744cuda3std6ranges3__45__cpo9iter_moveE - _ZN39_INTERNAL_20f9f609_4_k_cu_e8775379_26744cuda3std3__48in_placeE)
_ZN39_INTERNAL_20f9f609_4_k_cu_e8775379_26744cuda3std3__48in_placeE:
	.zero		1
	.type		_ZN39_INTERNAL_20f9f609_4_k_cu_e8775379_26744cuda3std6ranges3__45__cpo9iter_moveE,@object
	.size		_ZN39_INTERNAL_20f9f609_4_k_cu_e8775379_26744cuda3std6ranges3__45__cpo9iter_moveE,(_ZN39_INTERNAL_20f9f609_4_k_cu_e8775379_26744cuda3std3__45__cpo5beginE - _ZN39_INTERNAL_20f9f609_4_k_cu_e8775379_26744cuda3std6ranges3__45__cpo9iter_moveE)
_ZN39_INTERNAL_20f9f609_4_k_cu_e8775379_26744cuda3std6ranges3__45__cpo9iter_moveE:
	.zero		1
	.type		_ZN39_INTERNAL_20f9f609_4_k_cu_e8775379_26744cuda3std3__45__cpo5beginE,@object
	.size		_ZN39_INTERNAL_20f9f609_4_k_cu_e8775379_26744cuda3std3__45__cpo5beginE,(_ZN39_INTERNAL_20f9f609_4_k_cu_e8775379_26744cuda3std3__441_GLOBAL__N__20f9f609_4_k_cu_e8775379_26746ignoreE - _ZN39_INTERNAL_20f9f609_4_k_cu_e8775379_26744cuda3std3__45__cpo5beginE)
_ZN39_INTERNAL_20f9f609_4_k_cu_e8775379_26744cuda3std3__45__cpo5beginE:
	.zero		1
	.type		_ZN39_INTERNAL_20f9f609_4_k_cu_e8775379_26744cuda3std3__441_GLOBAL__N__20f9f609_4_k_cu_e8775379_26746ignoreE,@object
	.size		_ZN39_INTERNAL_20f9f609_4_k_cu_e8775379_26744cuda3std3__441_GLOBAL__N__20f9f609_4_k_cu_e8775379_26746ignoreE,(_ZN39_INTERNAL_20f9f609_4_k_cu_e8775379_26744cute7productE - _ZN39_INTERNAL_20f9f609_4_k_cu_e8775379_26744cuda3std3__441_GLOBAL__N__20f9f609_4_k_cu_e8775379_26746ignoreE)
_ZN39_INTERNAL_20f9f609_4_k_cu_e8775379_26744cuda3std3__441_GLOBAL__N__20f9f609_4_k_cu_e8775379_26746ignoreE:
	.zero		1
	.type		_ZN39_INTERNAL_20f9f609_4_k_cu_e8775379_26744cute7productE,@object
	.size		_ZN39_INTERNAL_20f9f609_4_k_cu_e8775379_26744cute7productE,(_ZN39_INTERNAL_20f9f609_4_k_cu_e8775379_26744cuda3std3__45__cpo3endE - _ZN39_INTERNAL_20f9f609_4_k_cu_e8775379_26744cute7productE)
_ZN39_INTERNAL_20f9f609_4_k_cu_e8775379_26744cute7productE:
	.zero		1
	.type		_ZN39_INTERNAL_20f9f609_4_k_cu_e8775379_26744cuda3std3__45__cpo3endE,@object
	.size		_ZN39_INTERNAL_20f9f609_4_k_cu_e8775379_26744cuda3std3__45__cpo3endE,(_ZN39_INTERNAL_20f9f609_4_k_cu_e8775379_26744cuda3std3__419piecewise_constructE - _ZN39_INTERNAL_20f9f609_4_k_cu_e8775379_26744cuda3std3__45__cpo3endE)
_ZN39_INTERNAL_20f9f609_4_k_cu_e8775379_26744cuda3std3__45__cpo3endE:
	.zero		1
	.type		_ZN39_INTERNAL_20f9f609_4_k_cu_e8775379_26744cuda3std3__419piecewise_constructE,@object
	.size		_ZN39_INTERNAL_20f9f609_4_k_cu_e8775379_26744cuda3std3__419piecewise_constructE,(_ZN39_INTERNAL_20f9f609_4_k_cu_e8775379_26744cuda3std3__45__cpo4cendE - _ZN39_INTERNAL_20f9f609_4_k_cu_e8775379_26744cuda3std3__419piecewise_constructE)
_ZN39_INTERNAL_20f9f609_4_k_cu_e8775379_26744cuda3std3__419piecewise_constructE:
	.zero		1
	.type		_ZN39_INTERNAL_20f9f609_4_k_cu_e8775379_26744cuda3std3__45__cpo4cendE,@object
	.size		_ZN39_INTERNAL_20f9f609_4_k_cu_e8775379_26744cuda3std3__45__cpo4cendE,(_ZN39_INTERNAL_20f9f609_4_k_cu_e8775379_26744cuda3std6ranges3__45__cpo4swapE - _ZN39_INTERNAL_20f9f609_4_k_cu_e8775379_26744cuda3std3__45__cpo4cendE)
_ZN39_INTERNAL_20f9f609_4_k_cu_e8775379_26744cuda3std3__45__cpo4cendE:
	.zero		1
	.type		_ZN39_INTERNAL_20f9f609_4_k_cu_e8775379_26744cuda3std6ranges3__45__cpo4swapE,@object
	.size		_ZN39_INTERNAL_20f9f609_4_k_cu_e8775379_26744cuda3std6ranges3__45__cpo4swapE,(.L_8 - _ZN39_INTERNAL_20f9f609_4_k_cu_e8775379_26744cuda3std6ranges3__45__cpo4swapE)
_ZN39_INTERNAL_20f9f609_4_k_cu_e8775379_26744cuda3std6ranges3__45__cpo4swapE:
	.zero		1
.L_8:


//--------------------- .nv.constant0._ZN7cutlass13device_kernelINS_4gemm6kernel13GemmUniversalIN4cute5tupleIJiiiiEEENS1_10collective13CollectiveMmaINS1_34MainloopSm90TmaGmmaWarpSpecializedILi4ENS5_IJNS4_1CILi1EEESB_SB_EEENS1_35KernelTmaWarpSpecializedCooperativeEEENS5_IJNSA_ILi128EEENSA_ILi256EEENSA_ILi64EEEEEENS_6half_tENS5_IJlSB_lEEESJ_SK_NS4_8TiledMMAINS4_8MMA_AtomIJNS4_4SM904GMMA26MMA_64x256x16_F32F16F16_SSILNSO_5MajorE0ELSQ_0ELNSO_7ScaleInE1ELSR_1EEEEEENS4_6LayoutINS5_IJNSA_ILi2EEESB_SB_EEENS5_IJSB_NSA_ILi0EEESX_EEEEENS5_IJNS4_10UnderscoreES10_S10_EEEEENS4_13SM90_TMA_LOADENS4_14ComposedLayoutINS4_7SwizzleILi3ELi4ELi3EEENS4_18smem_ptr_flag_bitsILi16EEENSU_INS5_IJNSA_ILi8EEESH_EEENS5_IJSH_SB_EEEEEEEvNS4_8identityES13_S1D_vS1E_EENS_8epilogue10collective6detail29Sm90TmaWarpSpecializedAdapterINS1H_15DefaultEpilogueISJ_SK_SK_NS1G_6thread17LinearCombinationISJ_Li1EffLNS1L_9ScaleType4KindE0ELNS_15FloatRoundStyleE2ESJ_EENS1_15EpilogueDefaultEEEEEvvEEEEvNT_6ParamsE --------------------------
	.section	.nv.constant0._ZN7cutlass13device_kernelINS_4gemm6kernel13GemmUniversalIN4cute5tupleIJiiiiEEENS1_10collective13CollectiveMmaINS1_34MainloopSm90TmaGmmaWarpSpecializedILi4ENS5_IJNS4_1CILi1EEESB_SB_EEENS1_35KernelTmaWarpSpecializedCooperativeEEENS5_IJNSA_ILi128EEENSA_ILi256EEENSA_ILi64EEEEEENS_6half_tENS5_IJlSB_lEEESJ_SK_NS4_8TiledMMAINS4_8MMA_AtomIJNS4_4SM904GMMA26MMA_64x256x16_F32F16F16_SSILNSO_5MajorE0ELSQ_0ELNSO_7ScaleInE1ELSR_1EEEEEENS4_6LayoutINS5_IJNSA_ILi2EEESB_SB_EEENS5_IJSB_NSA_ILi0EEESX_EEEEENS5_IJNS4_10UnderscoreES10_S10_EEEEENS4_13SM90_TMA_LOADENS4_14ComposedLayoutINS4_7SwizzleILi3ELi4ELi3EEENS4_18smem_ptr_flag_bitsILi16EEENSU_INS5_IJNSA_ILi8EEESH_EEENS5_IJSH_SB_EEEEEEEvNS4_8identityES13_S1D_vS1E_EENS_8epilogue10collective6detail29Sm90TmaWarpSpecializedAdapterINS1H_15DefaultEpilogueISJ_SK_SK_NS1G_6thread17LinearCombinationISJ_Li1EffLNS1L_9ScaleType4KindE0ELNS_15FloatRoundStyleE2ESJ_EENS1_15EpilogueDefaultEEEEEvvEEEEvNT_6ParamsE,"a",@progbits
	.sectionflags	@""
	.align	4
.nv.constant0._ZN7cutlass13device_kernelINS_4gemm6kernel13GemmUniversalIN4cute5tupleIJiiiiEEENS1_10collective13CollectiveMmaINS1_34MainloopSm90TmaGmmaWarpSpecializedILi4ENS5_IJNS4_1CILi1EEESB_SB_EEENS1_35KernelTmaWarpSpecializedCooperativeEEENS5_IJNSA_ILi128EEENSA_ILi256EEENSA_ILi64EEEEEENS_6half_tENS5_IJlSB_lEEESJ_SK_NS4_8TiledMMAINS4_8MMA_AtomIJNS4_4SM904GMMA26MMA_64x256x16_F32F16F16_SSILNSO_5MajorE0ELSQ_0ELNSO_7ScaleInE1ELSR_1EEEEEENS4_6LayoutINS5_IJNSA_ILi2EEESB_SB_EEENS5_IJSB_NSA_ILi0EEESX_EEEEENS5_IJNS4_10UnderscoreES10_S10_EEEEENS4_13SM90_TMA_LOADENS4_14ComposedLayoutINS4_7SwizzleILi3ELi4ELi3EEENS4_18smem_ptr_flag_bitsILi16EEENSU_INS5_IJNSA_ILi8EEESH_EEENS5_IJSH_SB_EEEEEEEvNS4_8identityES13_S1D_vS1E_EENS_8epilogue10collective6detail29Sm90TmaWarpSpecializedAdapterINS1H_15DefaultEpilogueISJ_SK_SK_NS1G_6thread17LinearCombinationISJ_Li1EffLNS1L_9ScaleType4KindE0ELNS_15FloatRoundStyleE2ESJ_EENS1_15EpilogueDefaultEEEEEvvEEEEvNT_6ParamsE:
	.zero		1664


//--------------------- SYMBOLS --------------------------

	.type		.nv.reservedSmem.offset0,@object
	.size		.nv.reservedSmem.offset0,0x4
	.type		__assertfail,@function
